	.target	sm_90a

	.elftype	@"ET_EXEC"


//--------------------- .note.nv.tkinfo           --------------------------
	.section	.note.nv.tkinfo,"",@"SHT_NOTE"
	.sectionflags	@"SHF_NOTE_NV_TKINFO"
	.tkinfo
        /*0018*/ 	.word	0x00000002
        /*0030*/ 	.string	""
        /*0030*/ 	.string	"ptxas"
        /*0030*/ 	.string	"Cuda compilation tools, release 13.0, V13.0.88"
        /*0030*/ 	.string	"Build cuda_13.0.r13.0/compiler.36424714_0"
        /*0030*/ 	.string	"-v  -suppress-debug-info  -lineinfo  -arch sm_90a "



//--------------------- .note.nv.cuinfo           --------------------------
	.section	.note.nv.cuinfo,"",@"SHT_NOTE"
	.sectionflags	@"SHF_NOTE_NV_CUINFO"
        /*0018*/ 	.short	0x0002
        /*001a*/ 	.short	0x005a
        /*001c*/ 	.short	0x0082
	.zero		2


//--------------------- .nv.info                  --------------------------
	.section	.nv.info,"",@"SHT_CUDA_INFO"
	.align	4


	//----- nvinfo : EIATTR_REGCOUNT
	.align		4
        /*0000*/ 	.byte	0x04, 0x2f
        /*0002*/ 	.short	(.L_1 - .L_0)
	.align		4
.L_0:
        /*0004*/ 	.word	index@(matmul_kernel)
        /*0008*/ 	.word	0x000000ff


	//----- nvinfo : EIATTR_FRAME_SIZE
	.align		4
.L_1:
        /*000c*/ 	.byte	0x04, 0x11
        /*000e*/ 	.short	(.L_3 - .L_2)
	.align		4
.L_2:
        /*0010*/ 	.word	index@(matmul_kernel)
        /*0014*/ 	.word	0x00000678


	//----- nvinfo : EIATTR_MIN_STACK_SIZE
	.align		4
.L_3:
        /*0018*/ 	.byte	0x04, 0x12
        /*001a*/ 	.short	(.L_5 - .L_4)
	.align		4
.L_4:
        /*001c*/ 	.word	index@(matmul_kernel)
        /*0020*/ 	.word	0x00000678
.L_5:


//--------------------- .nv.compat                --------------------------
	.section	.nv.compat,"",@"SHT_CUDA_COMPAT_INFO"
	.align	4
        /*0000*/ 	.byte	0x02, 0x09, 0x01, 0x00, 0x02, 0x02, 0x04, 0x00, 0x02, 0x05, 0x05, 0x00, 0x03, 0x07, 0x01, 0x01
        /*0010*/ 	.byte	0x02, 0x03, 0x00, 0x00, 0x02, 0x06, 0x01, 0x00, 0x04, 0x0b, 0x08, 0x00, 0x00, 0x00, 0x00, 0x00
        /*0020*/ 	.byte	0x00, 0x00, 0x00, 0x00


//--------------------- .nv.info.matmul_kernel    --------------------------
	.section	.nv.info.matmul_kernel,"",@"SHT_CUDA_INFO"
	.sectionflags	@""
	.align	4


	//----- nvinfo : EIATTR_CUDA_API_VERSION
	.align		4
        /*0000*/ 	.byte	0x04, 0x37
        /*0002*/ 	.short	(.L_7 - .L_6)
.L_6:
        /*0004*/ 	.word	0x00000082


	//----- nvinfo : EIATTR_KPARAM_INFO
	.align		4
.L_7:
        /*0008*/ 	.byte	0x04, 0x17
        /*000a*/ 	.short	(.L_9 - .L_8)
.L_8:
        /*000c*/ 	.word	0x00000000
        /*0010*/ 	.short	0x000d
        /*0012*/ 	.short	0x0048
        /*0014*/ 	.byte	0x00, 0xf4, 0x21, 0x00


	//----- nvinfo : EIATTR_KPARAM_INFO
	.align		4
.L_9:
        /*0018*/ 	.byte	0x04, 0x17
        /*001a*/ 	.short	(.L_11 - .L_10)
.L_10:
        /*001c*/ 	.word	0x00000000
        /*0020*/ 	.short	0x000c
        /*0022*/ 	.short	0x0040
        /*0024*/ 	.byte	0x00, 0xf4, 0x21, 0x00


	//----- nvinfo : EIATTR_KPARAM_INFO
	.align		4
.L_11:
        /*0028*/ 	.byte	0x04, 0x17
        /*002a*/ 	.short	(.L_13 - .L_12)
.L_12:
        /*002c*/ 	.word	0x00000000
        /*0030*/ 	.short	0x000b
        /*0032*/ 	.short	0x0038
        /*0034*/ 	.byte	0x00, 0xf0, 0x11, 0x00


	//----- nvinfo : EIATTR_KPARAM_INFO
	.align		4
.L_13:
        /*0038*/ 	.byte	0x04, 0x17
        /*003a*/ 	.short	(.L_15 - .L_14)
.L_14:
        /*003c*/ 	.word	0x00000000
        /*0040*/ 	.short	0x000a
        /*0042*/ 	.short	0x0034
        /*0044*/ 	.byte	0x00, 0xf0, 0x11, 0x00


	//----- nvinfo : EIATTR_KPARAM_INFO
	.align		4
.L_15:
        /*0048*/ 	.byte	0x04, 0x17
        /*004a*/ 	.short	(.L_17 - .L_16)
.L_16:
        /*004c*/ 	.word	0x00000000
        /*0050*/ 	.short	0x0009
        /*0052*/ 	.short	0x0030
        /*0054*/ 	.byte	0x00, 0xf0, 0x11, 0x00


	//----- nvinfo : EIATTR_KPARAM_INFO
	.align		4
.L_17:
        /*0058*/ 	.byte	0x04, 0x17
        /*005a*/ 	.short	(.L_19 - .L_18)
.L_18:
        /*005c*/ 	.word	0x00000000
        /*0060*/ 	.short	0x0008
        /*0062*/ 	.short	0x002c
        /*0064*/ 	.byte	0x00, 0xf0, 0x11, 0x00


	//----- nvinfo : EIATTR_KPARAM_INFO
	.align		4
.L_19:
        /*0068*/ 	.byte	0x04, 0x17
        /*006a*/ 	.short	(.L_21 - .L_20)
.L_20:
        /*006c*/ 	.word	0x00000000
        /*0070*/ 	.short	0x0007
        /*0072*/ 	.short	0x0028
        /*0074*/ 	.byte	0x00, 0xf0, 0x11, 0x00


	//----- nvinfo : EIATTR_KPARAM_INFO
	.align		4
.L_21:
        /*0078*/ 	.byte	0x04, 0x17
        /*007a*/ 	.short	(.L_23 - .L_22)
.L_22:
        /*007c*/ 	.word	0x00000000
        /*0080*/ 	.short	0x0006
        /*0082*/ 	.short	0x0024
        /*0084*/ 	.byte	0x00, 0xf0, 0x11, 0x00


	//----- nvinfo : EIATTR_KPARAM_INFO
	.align		4
.L_23:
        /*0088*/ 	.byte	0x04, 0x17
        /*008a*/ 	.short	(.L_25 - .L_24)
.L_24:
        /*008c*/ 	.word	0x00000000
        /*0090*/ 	.short	0x0005
        /*0092*/ 	.short	0x0020
        /*0094*/ 	.byte	0x00, 0xf0, 0x11, 0x00


	//----- nvinfo : EIATTR_KPARAM_INFO
	.align		4
.L_25:
        /*0098*/ 	.byte	0x04, 0x17
        /*009a*/ 	.short	(.L_27 - .L_26)
.L_26:
        /*009c*/ 	.word	0x00000000
        /*00a0*/ 	.short	0x0004
        /*00a2*/ 	.short	0x001c
        /*00a4*/ 	.byte	0x00, 0xf0, 0x11, 0x00


	//----- nvinfo : EIATTR_KPARAM_INFO
	.align		4
.L_27:
        /*00a8*/ 	.byte	0x04, 0x17
        /*00aa*/ 	.short	(.L_29 - .L_28)
.L_28:
        /*00ac*/ 	.word	0x00000000
        /*00b0*/ 	.short	0x0003
        /*00b2*/ 	.short	0x0018
        /*00b4*/ 	.byte	0x00, 0xf0, 0x11, 0x00


	//----- nvinfo : EIATTR_KPARAM_INFO
	.align		4
.L_29:
        /*00b8*/ 	.byte	0x04, 0x17
        /*00ba*/ 	.short	(.L_31 - .L_30)
.L_30:
        /*00bc*/ 	.word	0x00000000
        /*00c0*/ 	.short	0x0002
        /*00c2*/ 	.short	0x0010
        /*00c4*/ 	.byte	0x00, 0xf4, 0x21, 0x00


	//----- nvinfo : EIATTR_KPARAM_INFO
	.align		4
.L_31:
        /*00c8*/ 	.byte	0x04, 0x17
        /*00ca*/ 	.short	(.L_33 - .L_32)
.L_32:
        /*00cc*/ 	.word	0x00000000
        /*00d0*/ 	.short	0x0001
        /*00d2*/ 	.short	0x0008
        /*00d4*/ 	.byte	0x00, 0xf4, 0x21, 0x00


	//----- nvinfo : EIATTR_KPARAM_INFO
	.align		4
.L_33:
        /*00d8*/ 	.byte	0x04, 0x17
        /*00da*/ 	.short	(.L_35 - .L_34)
.L_34:
        /*00dc*/ 	.word	0x00000000
        /*00e0*/ 	.short	0x0000
        /*00e2*/ 	.short	0x0000
        /*00e4*/ 	.byte	0x00, 0xf4, 0x21, 0x00


	//----- nvinfo : EIATTR_SPARSE_MMA_MASK
	.align		4
.L_35:
        /*00e8*/ 	.byte	0x03, 0x50
        /*00ea*/ 	.short	0x0000


	//----- nvinfo : EIATTR_MAXREG_COUNT
	.align		4
        /*00ec*/ 	.byte	0x03, 0x1b
        /*00ee*/ 	.short	0x00ff


	//----- nvinfo : EIATTR_NUM_BARRIERS
	.align		4
        /*00f0*/ 	.byte	0x02, 0x4c
        /*00f2*/ 	.byte	0x01
	.zero		1


	//----- nvinfo : EIATTR_ANNOTATIONS
	.align		4
        /*00f4*/ 	.byte	0x04, 0x55
        /*00f6*/ 	.short	(.L_37 - .L_36)


	//   ....[0]....
.L_36:
        /*00f8*/ 	.word	0x00000001
        /*00fc*/ 	.byte	0x30, 0x07, 0x00, 0x00, 0x01, 0x00, 0x00, 0x00, 0x60, 0x07, 0x00, 0x00, 0x01, 0x00, 0x00, 0x00
        /* <DEDUP_REMOVED lines=316> */
        /*14cc*/ 	.byte	0xf0, 0x88, 0x00, 0x00, 0x01, 0x00, 0x00, 0x00, 0x00, 0x89, 0x00, 0x00


	//----- nvinfo : EIATTR_MERCURY_ISA_VERSION
	.align		4
.L_37:
        /*14d8*/ 	.byte	0x03, 0x5f
        /*14da*/ 	.short	0x0101


	//----- nvinfo : EIATTR_EXIT_INSTR_OFFSETS
	.align		4
        /*14dc*/ 	.byte	0x04, 0x1c
        /*14de*/ 	.short	(.L_39 - .L_38)


	//   ....[0]....
.L_38:
        /*14e0*/ 	.word	0x0000b410


	//   ....[1]....
        /*14e4*/ 	.word	0x0000b440


	//----- nvinfo : EIATTR_REQNTID
	.align		4
.L_39:
        /*14e8*/ 	.byte	0x04, 0x10
        /*14ea*/ 	.short	(.L_41 - .L_40)
.L_40:
        /*14ec*/ 	.word	0x00000080
        /*14f0*/ 	.word	0x00000001
        /*14f4*/ 	.word	0x00000001


	//----- nvinfo : EIATTR_CBANK_PARAM_SIZE
	.align		4
.L_41:
        /*14f8*/ 	.byte	0x03, 0x19
        /*14fa*/ 	.short	0x0050


	//----- nvinfo : EIATTR_PARAM_CBANK
	.align		4
        /*14fc*/ 	.byte	0x04, 0x0a
        /*14fe*/ 	.short	(.L_43 - .L_42)
	.align		4
.L_42:
        /*1500*/ 	.word	index@(.nv.constant0.matmul_kernel)
        /*1504*/ 	.short	0x0210
        /*1506*/ 	.short	0x0050


	//----- nvinfo : EIATTR_SW_WAR
	.align		4
.L_43:
        /*1508*/ 	.byte	0x04, 0x36
        /*150a*/ 	.short	(.L_45 - .L_44)
.L_44:
        /*150c*/ 	.word	0x00000008
.L_45:


//--------------------- .nv.callgraph             --------------------------
	.section	.nv.callgraph,"",@"SHT_CUDA_CALLGRAPH"
	.align	4
	.sectionentsize	8
	.align		4
        /*0000*/ 	.word	0x00000000
	.align		4
        /*0004*/ 	.word	0xffffffff
	.align		4
        /*0008*/ 	.word	0x00000000
	.align		4
        /*000c*/ 	.word	0xfffffffe
	.align		4
        /*0010*/ 	.word	0x00000000
	.align		4
        /*0014*/ 	.word	0xfffffffd
	.align		4
        /*0018*/ 	.word	0x00000000
	.align		4
        /*001c*/ 	.word	0xfffffffc


//--------------------- .text.matmul_kernel       --------------------------
	.section	.text.matmul_kernel,"ax",@progbits
	.align	128
        .global         matmul_kernel
        .type           matmul_kernel,@function
        .size           matmul_kernel,(.L_x_3 - matmul_kernel)
        .other          matmul_kernel,@"STO_CUDA_ENTRY STV_DEFAULT"
matmul_kernel:
.text.matmul_kernel:
[----:B------:R-:W0:Y:S08]  /*0000*/  LDC R1, c[0x0][0x28] ;  /* 0x00000a00ff017b82 */ /* 0x000e300000000800 */
[----:B------:R-:W1:Y:S01]  /*0010*/  LDC.64 R2, c[0x0][0x228] ;  /* 0x00008a00ff027b82 */ /* 0x000e620000000a00 */
[----:B------:R-:W2:Y:S01]  /*0020*/  S2R R7, SR_CTAID.X ;  /* 0x0000000000077919 */ /* 0x000ea20000002500 */
[----:B0-----:R-:W-:Y:S01]  /*0030*/  VIADD R1, R1, 0xfffff988 ;  /* 0xfffff98801017836 */ /* 0x001fe20000000000 */
[----:B------:R-:W-:Y:S01]  /*0040*/  UMOV UR4, 0x400 ;  /* 0x0000040000047882 */ /* 0x000fe20000000000 */
[----:B------:R-:W-:Y:S01]  /*0050*/  ULDC.64 UR6, c[0x0][0x208] ;  /* 0x0000820000067ab9 */ /* 0x000fe20000000a00 */
[----:B------:R-:W-:-:S02]  /*0060*/  CS2R R16, SRZ ;  /* 0x0000000000107805 */ /* 0x000fc4000001ff00 */
[----:B------:R-:W-:Y:S02]  /*0070*/  CS2R R18, SRZ ;  /* 0x0000000000127805 */ /* 0x000fe4000001ff00 */
[----:B------:R-:W-:Y:S01]  /*0080*/  CS2R R24, SRZ ;  /* 0x0000000000187805 */ /* 0x000fe2000001ff00 */
[----:B------:R-:W0:Y:S01]  /*0090*/  S2UR UR5, SR_CgaCtaId ;  /* 0x00000000000579c3 */ /* 0x000e220000008800 */
[----:B------:R-:W-:Y:S02]  /*00a0*/  CS2R R26, SRZ ;  /* 0x00000000001a7805 */ /* 0x000fe4000001ff00 */
[----:B------:R-:W-:Y:S02]  /*00b0*/  CS2R R32, SRZ ;  /* 0x0000000000207805 */ /* 0x000fe4000001ff00 */
[----:B------:R-:W-:Y:S02]  /*00c0*/  CS2R R34, SRZ ;  /* 0x0000000000227805 */ /* 0x000fe4000001ff00 */
[----:B------:R-:W-:-:S02]  /*00d0*/  CS2R R36, SRZ ;  /* 0x0000000000247805 */ /* 0x000fc4000001ff00 */
[----:B------:R-:W-:Y:S02]  /*00e0*/  CS2R R38, SRZ ;  /* 0x0000000000267805 */ /* 0x000fe4000001ff00 */
[----:B------:R-:W-:Y:S02]  /*00f0*/  CS2R R44, SRZ ;  /* 0x00000000002c7805 */ /* 0x000fe4000001ff00 */
        /* <DEDUP_REMOVED lines=8> */
[----:B------:R-:W-:Y:S01]  /*0180*/  CS2R R50, SRZ ;  /* 0x0000000000327805 */ /* 0x000fe2000001ff00 */
[----:B-1----:R-:W-:Y:S01]  /*0190*/  VIADD R0, R3, 0x1f ;  /* 0x0000001f03007836 */ /* 0x002fe20000000000 */
[----:B------:R-:W-:-:S02]  /*01a0*/  CS2R R64, SRZ ;  /* 0x0000000000407805 */ /* 0x000fc4000001ff00 */
[----:B------:R-:W-:Y:S02]  /*01b0*/  CS2R R66, SRZ ;  /* 0x0000000000427805 */ /* 0x000fe4000001ff00 */
[----:B------:R-:W-:Y:S02]  /*01c0*/  CS2R R116, SRZ ;  /* 0x0000000000747805 */ /* 0x000fe4000001ff00 */
[----:B------:R-:W-:Y:S02]  /*01d0*/  CS2R R118, SRZ ;  /* 0x0000000000767805 */ /* 0x000fe4000001ff00 */
[----:B------:R-:W-:Y:S02]  /*01e0*/  SHF.R.S32.HI R5, RZ, 0x1f, R0 ;  /* 0x0000001fff057819 */ /* 0x000fe40000011400 */
[----:B------:R-:W-:Y:S02]  /*01f0*/  CS2R R100, SRZ ;  /* 0x0000000000647805 */ /* 0x000fe4000001ff00 */
[----:B------:R-:W-:Y:S01]  /*0200*/  CS2R R102, SRZ ;  /* 0x0000000000667805 */ /* 0x000fe2000001ff00 */
[----:B0-----:R-:W-:Y:S01]  /*0210*/  ULEA UR4, UR5, UR4, 0x18 ;  /* 0x0000000405047291 */ /* 0x001fe2000f8ec03f */
[----:B------:R-:W-:-:S02]  /*0220*/  LEA.HI R5, R5, R0, RZ, 0x5 ;  /* 0x0000000005057211 */ /* 0x000fc400078f28ff */
[----:B------:R-:W-:Y:S02]  /*0230*/  CS2R R84, SRZ ;  /* 0x0000000000547805 */ /* 0x000fe4000001ff00 */
[----:B--2---:R-:W-:Y:S02]  /*0240*/  IABS R10, R7 ;  /* 0x00000007000a7213 */ /* 0x004fe40000000000 */
[----:B------:R-:W-:Y:S02]  /*0250*/  CS2R R86, SRZ ;  /* 0x0000000000567805 */ /* 0x000fe4000001ff00 */
[----:B------:R-:W-:Y:S02]  /*0260*/  SHF.R.S32.HI R5, RZ, 0x5, R5 ;  /* 0x00000005ff057819 */ /* 0x000fe40000011405 */
[----:B------:R-:W-:Y:S02]  /*0270*/  CS2R R68, SRZ ;  /* 0x0000000000447805 */ /* 0x000fe4000001ff00 */
[----:B------:R-:W-:Y:S01]  /*0280*/  CS2R R70, SRZ ;  /* 0x0000000000467805 */ /* 0x000fe2000001ff00 */
[----:B------:R-:W-:-:S05]  /*0290*/  IMAD.SHL.U32 R6, R5, 0x8, RZ ;  /* 0x0000000805067824 */ /* 0x000fca00078e00ff */
[-C--:B------:R-:W-:Y:S02]  /*02a0*/  IABS R9, R6.reuse ;  /* 0x0000000600097213 */ /* 0x080fe40000000000 */
[----:B------:R-:W-:Y:S02]  /*02b0*/  IABS R12, R6 ;  /* 0x00000006000c7213 */ /* 0x000fe40000000000 */
[----:B------:R-:W0:Y:S08]  /*02c0*/  I2F.RP R0, R9 ;  /* 0x0000000900007306 */ /* 0x000e300000209400 */
[----:B0-----:R-:W0:Y:S02]  /*02d0*/  MUFU.RCP R0, R0 ;  /* 0x0000000000007308 */ /* 0x001e240000001000 */
[----:B0-----:R-:W-:-:S02]  /*02e0*/  VIADD R4, R0, 0xffffffe ;  /* 0x0ffffffe00047836 */ /* 0x001fc40000000000 */
[----:B------:R-:W-:-:S04]  /*02f0*/  IMAD.MOV R0, RZ, RZ, -R12 ;  /* 0x000000ffff007224 */ /* 0x000fc800078e0a0c */
[----:B------:R0:W1:Y:S01]  /*0300*/  F2I.FTZ.U32.TRUNC.NTZ R5, R4 ;  /* 0x0000000400057305 */ /* 0x000062000021f000 */
[----:B------:R-:W2:Y:S01]  /*0310*/  S2R R12, SR_TID.X ;  /* 0x00000000000c7919 */ /* 0x000ea20000002100 */
[----:B0-----:R-:W-:Y:S02]  /*0320*/  IMAD.MOV.U32 R4, RZ, RZ, RZ ;  /* 0x000000ffff047224 */ /* 0x001fe400078e00ff */
[----:B-1----:R-:W-:-:S04]  /*0330*/  IMAD.MOV R8, RZ, RZ, -R5 ;  /* 0x000000ffff087224 */ /* 0x002fc800078e0a05 */
[----:B------:R-:W-:Y:S02]  /*0340*/  IMAD R11, R8, R9, RZ ;  /* 0x00000009080b7224 */ /* 0x000fe400078e02ff */
[----:B------:R-:W-:Y:S02]  /*0350*/  IMAD.MOV.U32 R8, RZ, RZ, R10 ;  /* 0x000000ffff087224 */ /* 0x000fe400078e000a */
[----:B------:R-:W-:-:S06]  /*0360*/  IMAD.HI.U32 R5, R5, R11, R4 ;  /* 0x0000000b05057227 */ /* 0x000fcc00078e0004 */
[----:B------:R-:W-:-:S04]  /*0370*/  IMAD.HI.U32 R5, R5, R8, RZ ;  /* 0x0000000805057227 */ /* 0x000fc800078e00ff */
[----:B------:R-:W-:-:S05]  /*0380*/  IMAD R0, R5, R0, R8 ;  /* 0x0000000005007224 */ /* 0x000fca00078e0208 */
[----:B------:R-:W-:-:S13]  /*0390*/  ISETP.GT.U32.AND P1, PT, R9, R0, PT ;  /* 0x000000000900720c */ /* 0x000fda0003f24070 */
[----:B------:R-:W-:Y:S02]  /*03a0*/  @!P1 IMAD.IADD R0, R0, 0x1, -R9 ;  /* 0x0000000100009824 */ /* 0x000fe400078e0a09 */
[----:B------:R-:W-:Y:S01]  /*03b0*/  @!P1 VIADD R5, R5, 0x1 ;  /* 0x0000000105059836 */ /* 0x000fe20000000000 */
[----:B------:R-:W-:Y:S02]  /*03c0*/  ISETP.NE.AND P1, PT, R6, RZ, PT ;  /* 0x000000ff0600720c */ /* 0x000fe40003f25270 */
[----:B------:R-:W-:Y:S02]  /*03d0*/  ISETP.GE.U32.AND P0, PT, R0, R9, PT ;  /* 0x000000090000720c */ /* 0x000fe40003f06070 */
[----:B------:R-:W-:-:S04]  /*03e0*/  LOP3.LUT R0, R7, R6, RZ, 0x3c, !PT ;  /* 0x0000000607007212 */ /* 0x000fc800078e3cff */
[----:B------:R-:W-:Y:S01]  /*03f0*/  ISETP.GE.AND P2, PT, R0, RZ, PT ;  /* 0x000000ff0000720c */ /* 0x000fe20003f46270 */
[----:B------:R-:W-:-:S06]  /*0400*/  VIADD R0, R2, 0x1ff ;  /* 0x000001ff02007836 */ /* 0x000fcc0000000000 */
[----:B------:R-:W-:-:S04]  /*0410*/  @P0 VIADD R5, R5, 0x1 ;  /* 0x0000000105050836 */ /* 0x000fc80000000000 */
[----:B------:R-:W-:Y:S01]  /*0420*/  IMAD.MOV.U32 R4, RZ, RZ, R5 ;  /* 0x000000ffff047224 */ /* 0x000fe200078e0005 */
[----:B------:R-:W-:-:S03]  /*0430*/  SHF.R.S32.HI R5, RZ, 0x1f, R0 ;  /* 0x0000001fff057819 */ /* 0x000fc60000011400 */
[----:B------:R-:W-:Y:S01]  /*0440*/  @!P2 IMAD.MOV R4, RZ, RZ, -R4 ;  /* 0x000000ffff04a224 */ /* 0x000fe200078e0a04 */
[----:B------:R-:W-:Y:S02]  /*0450*/  @!P1 LOP3.LUT R4, RZ, R6, RZ, 0x33, !PT ;  /* 0x00000006ff049212 */ /* 0x000fe400078e33ff */
[----:B------:R-:W-:-:S03]  /*0460*/  LEA.HI R5, R5, R0, RZ, 0x9 ;  /* 0x0000000005057211 */ /* 0x000fc600078f48ff */
[----:B------:R-:W-:Y:S02]  /*0470*/  IMAD.SHL.U32 R8, R4, 0x8, RZ ;  /* 0x0000000804087824 */ /* 0x000fe400078e00ff */
[----:B------:R-:W-:-:S03]  /*0480*/  IMAD.MOV R4, RZ, RZ, -R4 ;  /* 0x000000ffff047224 */ /* 0x000fc600078e0a04 */
[----:B------:R-:W-:Y:S01]  /*0490*/  LEA.HI.SX32 R5, R5, -R8, 0x17 ;  /* 0x8000000805057211 */ /* 0x000fe200078fbaff */
[----:B------:R-:W-:-:S03]  /*04a0*/  IMAD R6, R6, R4, R7 ;  /* 0x0000000406067224 */ /* 0x000fc600078e0207 */
[----:B------:R-:W-:Y:S02]  /*04b0*/  VIMNMX R13, R5, 0x8, PT ;  /* 0x00000008050d7848 */ /* 0x000fe40003fe0100 */
[----:B------:R-:W-:Y:S02]  /*04c0*/  IABS R11, R6 ;  /* 0x00000006000b7213 */ /* 0x000fe40000000000 */
[----:B------:R-:W-:-:S04]  /*04d0*/  IABS R9, R13 ;  /* 0x0000000d00097213 */ /* 0x000fc80000000000 */
[----:B------:R-:W0:Y:S08]  /*04e0*/  I2F.RP R0, R9 ;  /* 0x0000000900007306 */ /* 0x000e300000209400 */
[----:B0-----:R-:W0:Y:S02]  /*04f0*/  MUFU.RCP R0, R0 ;  /* 0x0000000000007308 */ /* 0x001e240000001000 */
[----:B0-----:R-:W-:-:S06]  /*0500*/  VIADD R5, R0, 0xffffffe ;  /* 0x0ffffffe00057836 */ /* 0x001fcc0000000000 */
[----:B------:R-:W0:Y:S02]  /*0510*/  F2I.FTZ.U32.TRUNC.NTZ R5, R5 ;  /* 0x0000000500057305 */ /* 0x000e24000021f000 */
[----:B0-----:R-:W-:-:S04]  /*0520*/  IMAD.MOV R10, RZ, RZ, -R5 ;  /* 0x000000ffff0a7224 */ /* 0x001fc800078e0a05 */
[----:B------:R-:W-:Y:S01]  /*0530*/  IMAD.MOV.U32 R4, RZ, RZ, R10 ;  /* 0x000000ffff047224 */ /* 0x000fe200078e000a */
[----:B------:R-:W-:-:S03]  /*0540*/  IABS R10, R13 ;  /* 0x0000000d000a7213 */ /* 0x000fc60000000000 */
[----:B------:R-:W-:Y:S02]  /*0550*/  IMAD R7, R4, R9, RZ ;  /* 0x0000000904077224 */ /* 0x000fe400078e02ff */
[----:B------:R-:W-:Y:S02]  /*0560*/  IMAD.MOV.U32 R4, RZ, RZ, RZ ;  /* 0x000000ffff047224 */ /* 0x000fe400078e00ff */
[----:B------:R-:W-:Y:S02]  /*0570*/  IMAD.MOV R0, RZ, RZ, -R10 ;  /* 0x000000ffff007224 */ /* 0x000fe400078e0a0a */
[----:B------:R-:W-:Y:S01]  /*0580*/  IMAD.HI.U32 R4, R5, R7, R4 ;  /* 0x0000000705047227 */ /* 0x000fe200078e0004 */
[C---:B--2---:R-:W-:Y:S02]  /*0590*/  LOP3.LUT R5, R12.reuse, 0x7f, RZ, 0xc0, !PT ;  /* 0x0000007f0c057812 */ /* 0x044fe400078ec0ff */
[----:B------:R-:W-:-:S03]  /*05a0*/  LOP3.LUT R12, R12, 0x60, RZ, 0xc0, !PT ;  /* 0x000000600c0c7812 */ /* 0x000fc600078ec0ff */
[----:B------:R-:W-:-:S04]  /*05b0*/  IMAD.HI.U32 R4, R4, R11, RZ ;  /* 0x0000000b04047227 */ /* 0x000fc800078e00ff */
[----:B------:R-:W-:Y:S01]  /*05c0*/  IMAD R0, R4, R0, R11 ;  /* 0x0000000004007224 */ /* 0x000fe200078e020b */
[----:B------:R-:W-:-:S04]  /*05d0*/  CS2R R10, SRZ ;  /* 0x00000000000a7805 */ /* 0x000fc8000001ff00 */
[----:B------:R-:W-:-:S13]  /*05e0*/  ISETP.GT.U32.AND P1, PT, R9, R0, PT ;  /* 0x000000000900720c */ /* 0x000fda0003f24070 */
[----:B------:R-:W-:Y:S02]  /*05f0*/  @!P1 IMAD.IADD R0, R0, 0x1, -R9 ;  /* 0x0000000100009824 */ /* 0x000fe400078e0a09 */
[----:B------:R-:W-:Y:S01]  /*0600*/  @!P1 VIADD R4, R4, 0x1 ;  /* 0x0000000104049836 */ /* 0x000fe20000000000 */
[----:B------:R-:W-:Y:S02]  /*0610*/  ISETP.NE.AND P1, PT, R13, RZ, PT ;  /* 0x000000ff0d00720c */ /* 0x000fe40003f25270 */
[----:B------:R-:W-:Y:S02]  /*0620*/  ISETP.GE.U32.AND P0, PT, R0, R9, PT ;  /* 0x000000090000720c */ /* 0x000fe40003f06070 */
[----:B------:R-:W-:-:S04]  /*0630*/  LOP3.LUT R0, R6, R13, RZ, 0x3c, !PT ;  /* 0x0000000d06007212 */ /* 0x000fc800078e3cff */
[----:B------:R-:W-:-:S07]  /*0640*/  ISETP.GE.AND P2, PT, R0, RZ, PT ;  /* 0x000000ff0000720c */ /* 0x000fce0003f46270 */
[----:B------:R-:W-:-:S04]  /*0650*/  @P0 VIADD R4, R4, 0x1 ;  /* 0x0000000104040836 */ /* 0x000fc80000000000 */
[----:B------:R-:W-:-:S04]  /*0660*/  IMAD.MOV.U32 R0, RZ, RZ, R4 ;  /* 0x000000ffff007224 */ /* 0x000fc800078e0004 */
[----:B------:R-:W-:Y:S01]  /*0670*/  @!P2 IMAD.MOV R0, RZ, RZ, -R0 ;  /* 0x000000ffff00a224 */ /* 0x000fe200078e0a00 */
[----:B------:R-:W-:-:S05]  /*0680*/  @!P1 LOP3.LUT R0, RZ, R13, RZ, 0x33, !PT ;  /* 0x0000000dff009212 */ /* 0x000fca00078e33ff */
[----:B------:R-:W-:Y:S02]  /*0690*/  IMAD.MOV R4, RZ, RZ, -R0 ;  /* 0x000000ffff047224 */ /* 0x000fe400078e0a00 */
[----:B------:R-:W-:Y:S02]  /*06a0*/  IMAD.SHL.U32 R14, R0, 0x20, RZ ;  /* 0x00000020000e7824 */ /* 0x000fe400078e00ff */
[----:B------:R-:W-:Y:S01]  /*06b0*/  IMAD R4, R13, R4, R6 ;  /* 0x000000040d047224 */ /* 0x000fe200078e0206 */
[----:B------:R-:W-:Y:S01]  /*06c0*/  CS2R R6, SRZ ;  /* 0x0000000000067805 */ /* 0x000fe2000001ff00 */
[----:B------:R-:W0:Y:S02]  /*06d0*/  LDC R13, c[0x0][0x230] ;  /* 0x00008c00ff0d7b82 */ /* 0x000e240000000800 */
[----:B------:R-:W-:Y:S01]  /*06e0*/  IMAD.IADD R4, R8, 0x1, R4 ;  /* 0x0000000108047824 */ /* 0x000fe200078e0204 */
[----:B------:R-:W-:-:S03]  /*06f0*/  CS2R R8, SRZ ;  /* 0x0000000000087805 */ /* 0x000fc6000001ff00 */
[----:B------:R-:W-:Y:S01]  /*0700*/  IMAD R152, R4, 0x200, R5 ;  /* 0x0000020004987824 */ /* 0x000fe200078e0205 */
[----:B------:R-:W-:-:S03]  /*0710*/  CS2R R4, SRZ ;  /* 0x0000000000047805 */ /* 0x000fc6000001ff00 */
[C---:B------:R-:W-:Y:S01]  /*0720*/  VIADD R153, R152.reuse, 0x80 ;  /* 0x0000008098997836 */ /* 0x040fe20000000000 */
[----:B------:R1:W-:Y:S01]  /*0730*/  STL [R1+0x3a4], R152 ;  /* 0x0003a49801007387 */ /* 0x0003e20000100800 */
[C---:B------:R-:W-:Y:S02]  /*0740*/  VIADD R154, R152.reuse, 0x100 ;  /* 0x00000100989a7836 */ /* 0x040fe40000000000 */
[----:B------:R-:W-:Y:S01]  /*0750*/  VIADD R155, R152, 0x180 ;  /* 0x00000180989b7836 */ /* 0x000fe20000000000 */
[----:B------:R1:W-:Y:S04]  /*0760*/  STL [R1+0x3a8], R14 ;  /* 0x0003a80e01007387 */ /* 0x0003e80000100800 */
[----:B------:R1:W-:Y:S04]  /*0770*/  STL [R1+0x3ac], R153 ;  /* 0x0003ac9901007387 */ /* 0x0003e80000100800 */
[----:B------:R1:W-:Y:S01]  /*0780*/  STL [R1+0x3b4], R154 ;  /* 0x0003b49a01007387 */ /* 0x0003e20000100800 */
[----:B0-----:R-:W-:-:S03]  /*0790*/  VIADD R13, R13, 0x1f ;  /* 0x0000001f0d0d7836 */ /* 0x001fc60000000000 */
[----:B------:R1:W-:Y:S02]  /*07a0*/  STL [R1+0x3b0], R155 ;  /* 0x0003b09b01007387 */ /* 0x0003e40000100800 */
[----:B------:R-:W-:-:S13]  /*07b0*/  ISETP.GE.AND P0, PT, R13, 0x20, PT ;  /* 0x000000200d00780c */ /* 0x000fda0003f06270 */
[----:B-1----:R-:W-:Y:S05]  /*07c0*/  @!P0 BRA `(.L_x_0) ;  /* 0x0000008000288947 */ /* 0x002fea0003800000 */
[----:B------:R-:W-:Y:S01]  /*07d0*/  IABS R18, R3 ;  /* 0x0000000300127213 */ /* 0x000fe20000000000 */
[----:B------:R-:W-:Y:S01]  /*07e0*/  ULDC UR8, c[0x0][0x240] ;  /* 0x0000900000087ab9 */ /* 0x000fe20000000800 */
[----:B------:R-:W-:Y:S01]  /*07f0*/  IABS R20, R2 ;  /* 0x0000000200147213 */ /* 0x000fe20000000000 */
[----:B------:R-:W0:Y:S01]  /*0800*/  LDC R244, c[0x0][0x238] ;  /* 0x00008e00fff47b82 */ /* 0x000e220000000800 */
[----:B------:R-:W1:Y:S01]  /*0810*/  I2F.RP R8, R18 ;  /* 0x0000001200087306 */ /* 0x000e620000209400 */
[----:B------:R-:W-:Y:S01]  /*0820*/  LEA.HI R22, R12, R14, RZ, 0x1b ;  /* 0x0000000e0c167211 */ /* 0x000fe200078fd8ff */
[----:B------:R-:W-:Y:S01]  /*0830*/  ULDC UR13, c[0x0][0x234] ;  /* 0x00008d00000d7ab9 */ /* 0x000fe20000000800 */
[----:B------:R-:W-:Y:S01]  /*0840*/  IABS R21, R155 ;  /* 0x0000009b00157213 */ /* 0x000fe20000000000 */
[----:B------:R-:W-:Y:S01]  /*0850*/  USHF.R.U32.HI UR5, URZ, 0x4, UR4 ;  /* 0x000000043f057899 */ /* 0x000fe20008011604 */
[----:B------:R-:W-:Y:S01]  /*0860*/  IABS R19, R22 ;  /* 0x0000001600137213 */ /* 0x000fe20000000000 */
[C---:B------:R-:W-:Y:S01]  /*0870*/  VIADD R0, R22.reuse, 0x1c ;  /* 0x0000001c16007836 */ /* 0x040fe20000000000 */
[----:B------:R-:W-:Y:S01]  /*0880*/  IABS R23, R154 ;  /* 0x0000009a00177213 */ /* 0x000fe20000000000 */
[----:B------:R-:W2:Y:S01]  /*0890*/  I2F.RP R9, R20 ;  /* 0x0000001400097306 */ /* 0x000ea20000209400 */
[----:B------:R-:W-:Y:S01]  /*08a0*/  VIADD R25, R22, 0x10 ;  /* 0x0000001016197836 */ /* 0x000fe20000000000 */
[----:B------:R-:W-:Y:S01]  /*08b0*/  UIADD3 UR9, UR4, 0x8000, URZ ;  /* 0x0000800004097890 */ /* 0x000fe2000fffe03f */
[----:B------:R-:W-:Y:S01]  /*08c0*/  ISETP.GE.AND P0, PT, R0, RZ, PT ;  /* 0x000000ff0000720c */ /* 0x000fe20003f06270 */
[C---:B------:R-:W-:Y:S01]  /*08d0*/  VIADD R26, R22.reuse, 0xc ;  /* 0x0000000c161a7836 */ /* 0x040fe20000000000 */
[----:B------:R-:W-:Y:S01]  /*08e0*/  USGXT.U32 UR5, UR5, 0xe ;  /* 0x0000000e0505789a */ /* 0x000fe20008000000 */
[----:B------:R-:W-:Y:S01]  /*08f0*/  IABS R15, R25 ;  /* 0x00000019000f7213 */ /* 0x000fe20000000000 */
[C---:B------:R-:W-:Y:S01]  /*0900*/  VIADD R27, R22.reuse, 0x8 ;  /* 0x00000008161b7836 */ /* 0x040fe20000000000 */
[----:B-1----:R-:W1:Y:S01]  /*0910*/  MUFU.RCP R8, R8 ;  /* 0x0000000800087308 */ /* 0x002e620000001000 */
[----:B------:R-:W-:Y:S01]  /*0920*/  IABS R16, R26 ;  /* 0x0000001a00107213 */ /* 0x000fe20000000000 */
[C---:B------:R-:W-:Y:S01]  /*0930*/  VIADD R24, R22.reuse, 0x14 ;  /* 0x0000001416187836 */ /* 0x040fe20000000000 */
[----:B------:R-:W-:Y:S01]  /*0940*/  ULDC UR12, c[0x0][0x230] ;  /* 0x00008c00000c7ab9 */ /* 0x000fe20000000800 */
[----:B------:R-:W-:Y:S01]  /*0950*/  VIADD R28, R22, 0x4 ;  /* 0x00000004161c7836 */ /* 0x000fe20000000000 */
[----:B------:R-:W-:Y:S01]  /*0960*/  USHF.R.U32.HI UR9, URZ, 0x4, UR9 ;  /* 0x000000043f097899 */ /* 0x000fe20008011609 */
[----:B------:R-:W-:-:S02]  /*0970*/  CS2R R136, SRZ ;  /* 0x0000000000887805 */ /* 0x000fc4000001ff00 */
[----:B------:R-:W-:Y:S01]  /*0980*/  IABS R12, R24 ;  /* 0x00000018000c7213 */ /* 0x000fe20000000000 */
[----:B--2---:R-:W2:Y:S01]  /*0990*/  MUFU.RCP R9, R9 ;  /* 0x0000000900097308 */ /* 0x004ea20000001000 */
[----:B------:R-:W-:Y:S01]  /*09a0*/  IABS R17, R28 ;  /* 0x0000001c00117213 */ /* 0x000fe20000000000 */
[C---:B0-----:R-:W-:Y:S01]  /*09b0*/  IMAD R248, R244.reuse, 0xe, RZ ;  /* 0x0000000ef4f87824 */ /* 0x041fe200078e02ff */
[----:B------:R-:W-:Y:S01]  /*09c0*/  USGXT.U32 UR14, UR9, 0xe ;  /* 0x0000000e090e789a */ /* 0x000fe20008000000 */
[C---:B------:R-:W-:Y:S01]  /*09d0*/  IMAD R249, R244.reuse, 0xd, RZ ;  /* 0x0000000df4f97824 */ /* 0x040fe200078e02ff */
[----:B------:R-:W-:Y:S01]  /*09e0*/  UMOV UR10, 0xfffffffe ;  /* 0xfffffffe000a7882 */ /* 0x000fe20000000000 */
[C---:B------:R-:W-:Y:S01]  /*09f0*/  IMAD R245, R244.reuse, 0x11, RZ ;  /* 0x00000011f4f57824 */ /* 0x040fe200078e02ff */
[----:B------:R-:W-:Y:S01]  /*0a00*/  UMOV UR11, 0x7fffffdf ;  /* 0x7fffffdf000b7882 */ /* 0x000fe20000000000 */
[----:B------:R-:W-:Y:S01]  /*0a10*/  IMAD.SHL.U32 R246, R244, 0x10, RZ ;  /* 0x00000010f4f67824 */ /* 0x000fe200078e00ff */
[----:B------:R-:W-:Y:S01]  /*0a20*/  CS2R R138, SRZ ;  /* 0x00000000008a7805 */ /* 0x000fe2000001ff00 */
[----:B-1----:R-:W-:Y:S01]  /*0a30*/  VIADD R4, R8, 0xffffffe ;  /* 0x0ffffffe08047836 */ /* 0x002fe20000000000 */
[----:B------:R-:W-:Y:S01]  /*0a40*/  IABS R8, R0 ;  /* 0x0000000000087213 */ /* 0x000fe20000000000 */
[C---:B------:R-:W-:Y:S01]  /*0a50*/  IMAD R247, R244.reuse, 0xf, RZ ;  /* 0x0000000ff4f77824 */ /* 0x040fe200078e02ff */
[----:B------:R-:W-:Y:S01]  /*0a60*/  CS2R R140, SRZ ;  /* 0x00000000008c7805 */ /* 0x000fe2000001ff00 */
[----:B------:R0:W1:Y:S01]  /*0a70*/  F2I.FTZ.U32.TRUNC.NTZ R5, R4 ;  /* 0x0000000400057305 */ /* 0x000062000021f000 */
[C---:B------:R-:W-:Y:S01]  /*0a80*/  IMAD R251, R244.reuse, 0xc, RZ ;  /* 0x0000000cf4fb7824 */ /* 0x040fe200078e02ff */
[----:B------:R-:W-:Y:S01]  /*0a90*/  CS2R R142, SRZ ;  /* 0x00000000008e7805 */ /* 0x000fe2000001ff00 */
[----:B--2---:R-:W-:Y:S01]  /*0aa0*/  VIADD R6, R9, 0xffffffe ;  /* 0x0ffffffe09067836 */ /* 0x004fe20000000000 */
[----:B------:R-:W-:Y:S01]  /*0ab0*/  CS2R R144, SRZ ;  /* 0x0000000000907805 */ /* 0x000fe2000001ff00 */
[C---:B------:R-:W-:Y:S01]  /*0ac0*/  IMAD R252, R244.reuse, 0xb, RZ ;  /* 0x0000000bf4fc7824 */ /* 0x040fe200078e02ff */
[----:B------:R-:W-:Y:S01]  /*0ad0*/  CS2R R146, SRZ ;  /* 0x0000000000927805 */ /* 0x000fe2000001ff00 */
[C---:B------:R-:W-:Y:S01]  /*0ae0*/  IMAD R163, R244.reuse, 0x1c, RZ ;  /* 0x0000001cf4a37824 */ /* 0x040fe200078e02ff */
[----:B------:R2:W3:Y:S01]  /*0af0*/  F2I.FTZ.U32.TRUNC.NTZ R7, R6 ;  /* 0x0000000600077305 */ /* 0x0004e2000021f000 */
[----:B0-----:R-:W-:Y:S01]  /*0b00*/  IMAD.MOV.U32 R4, RZ, RZ, RZ ;  /* 0x000000ffff047224 */ /* 0x001fe200078e00ff */
[----:B------:R-:W-:Y:S01]  /*0b10*/  CS2R R148, SRZ ;  /* 0x0000000000947805 */ /* 0x000fe2000001ff00 */
[C---:B------:R-:W-:Y:S01]  /*0b20*/  IMAD R171, R244.reuse, 0x1b, RZ ;  /* 0x0000001bf4ab7824 */ /* 0x040fe200078e02ff */
[----:B------:R-:W-:Y:S01]  /*0b30*/  CS2R R150, SRZ ;  /* 0x0000000000967805 */ /* 0x000fe2000001ff00 */
[C---:B------:R-:W-:Y:S01]  /*0b40*/  IMAD R179, R244.reuse, 0x1a, RZ ;  /* 0x0000001af4b37824 */ /* 0x040fe200078e02ff */
[----:B------:R-:W-:Y:S01]  /*0b50*/  CS2R R120, SRZ ;  /* 0x0000000000787805 */ /* 0x000fe2000001ff00 */
[--C-:B-1----:R-:W-:Y:S01]  /*0b60*/  IMAD.MOV R11, RZ, RZ, -R5.reuse ;  /* 0x000000ffff0b7224 */ /* 0x102fe200078e0a05 */
[----:B------:R-:W-:Y:S01]  /*0b70*/  CS2R R122, SRZ ;  /* 0x00000000007a7805 */ /* 0x000fe2000001ff00 */
[----:B--2---:R-:W-:Y:S01]  /*0b80*/  IMAD.MOV.U32 R6, RZ, RZ, RZ ;  /* 0x000000ffff067224 */ /* 0x004fe200078e00ff */
[----:B------:R-:W-:Y:S01]  /*0b90*/  CS2R R124, SRZ ;  /* 0x00000000007c7805 */ /* 0x000fe2000001ff00 */
[----:B------:R-:W-:Y:S01]  /*0ba0*/  IMAD R11, R11, R18, RZ ;  /* 0x000000120b0b7224 */ /* 0x000fe200078e02ff */
[----:B------:R-:W-:Y:S01]  /*0bb0*/  CS2R R126, SRZ ;  /* 0x00000000007e7805 */ /* 0x000fe2000001ff00 */
[----:B------:R-:W-:Y:S01]  /*0bc0*/  IMAD R187, R244, 0x19, RZ ;  /* 0x00000019f4bb7824 */ /* 0x000fe200078e02ff */
[----:B------:R-:W-:Y:S01]  /*0bd0*/  CS2R R128, SRZ ;  /* 0x0000000000807805 */ /* 0x000fe2000001ff00 */
[----:B------:R-:W-:Y:S01]  /*0be0*/  IMAD.HI.U32 R5, R5, R11, R4 ;  /* 0x0000000b05057227 */ /* 0x000fe200078e0004 */
[----:B------:R-:W-:-:S02]  /*0bf0*/  CS2R R130, SRZ ;  /* 0x0000000000827805 */ /* 0x000fc4000001ff00 */
[----:B------:R-:W-:Y:S02]  /*0c00*/  CS2R R132, SRZ ;  /* 0x0000000000847805 */ /* 0x000fe4000001ff00 */
[----:B------:R-:W-:Y:S01]  /*0c10*/  CS2R R134, SRZ ;  /* 0x0000000000867805 */ /* 0x000fe2000001ff00 */
[----:B------:R-:W-:Y:S01]  /*0c20*/  VIADD R4, R22, 0x18 ;  /* 0x0000001816047836 */ /* 0x000fe20000000000 */
[----:B------:R-:W-:Y:S01]  /*0c30*/  CS2R R104, SRZ ;  /* 0x0000000000687805 */ /* 0x000fe2000001ff00 */
[----:B---3--:R-:W-:Y:S01]  /*0c40*/  IMAD.MOV R9, RZ, RZ, -R7 ;  /* 0x000000ffff097224 */ /* 0x008fe200078e0a07 */
[----:B------:R-:W-:Y:S01]  /*0c50*/  CS2R R106, SRZ ;  /* 0x00000000006a7805 */ /* 0x000fe2000001ff00 */
[----:B------:R-:W-:Y:S01]  /*0c60*/  IMAD.HI.U32 R0, R5, R8, RZ ;  /* 0x0000000805007227 */ /* 0x000fe200078e00ff */
[----:B------:R-:W-:Y:S02]  /*0c70*/  IABS R10, R4 ;  /* 0x00000004000a7213 */ /* 0x000fe40000000000 */
[----:B------:R-:W-:-:S02]  /*0c80*/  CS2R R108, SRZ ;  /* 0x00000000006c7805 */ /* 0x000fc4000001ff00 */
[----:B------:R-:W-:Y:S01]  /*0c90*/  CS2R R110, SRZ ;  /* 0x00000000006e7805 */ /* 0x000fe2000001ff00 */
[----:B------:R-:W-:Y:S01]  /*0ca0*/  IMAD R9, R9, R20, RZ ;  /* 0x0000001409097224 */ /* 0x000fe200078e02ff */
[----:B------:R-:W-:Y:S01]  /*0cb0*/  CS2R R112, SRZ ;  /* 0x0000000000707805 */ /* 0x000fe2000001ff00 */
[----:B------:R-:W-:Y:S01]  /*0cc0*/  IMAD R195, R244, 0x18, RZ ;  /* 0x00000018f4c37824 */ /* 0x000fe200078e02ff */
[----:B------:R-:W-:Y:S01]  /*0cd0*/  CS2R R114, SRZ ;  /* 0x0000000000727805 */ /* 0x000fe2000001ff00 */
[----:B------:R-:W-:Y:S01]  /*0ce0*/  IMAD.HI.U32 R14, R7, R9, R6 ;  /* 0x00000009070e7227 */ /* 0x000fe200078e0006 */
[----:B------:R-:W-:Y:S02]  /*0cf0*/  CS2R R116, SRZ ;  /* 0x0000000000747805 */ /* 0x000fe4000001ff00 */
[----:B------:R-:W-:Y:S02]  /*0d00*/  CS2R R118, SRZ ;  /* 0x0000000000767805 */ /* 0x000fe4000001ff00 */
[----:B------:R-:W-:Y:S01]  /*0d10*/  CS2R R88, SRZ ;  /* 0x0000000000587805 */ /* 0x000fe2000001ff00 */
[----:B------:R-:W-:Y:S01]  /*0d20*/  IMAD.HI.U32 R6, R5, R10, RZ ;  /* 0x0000000a05067227 */ /* 0x000fe200078e00ff */
[----:B------:R-:W-:-:S02]  /*0d30*/  CS2R R90, SRZ ;  /* 0x00000000005a7805 */ /* 0x000fc4000001ff00 */
[----:B------:R-:W-:Y:S02]  /*0d40*/  CS2R R92, SRZ ;  /* 0x00000000005c7805 */ /* 0x000fe4000001ff00 */
[----:B------:R-:W-:Y:S01]  /*0d50*/  CS2R R94, SRZ ;  /* 0x00000000005e7805 */ /* 0x000fe2000001ff00 */
[----:B------:R-:W-:Y:S01]  /*0d60*/  IMAD.MOV R9, RZ, RZ, -R0 ;  /* 0x000000ffff097224 */ /* 0x000fe200078e0a00 */
[----:B------:R-:W-:Y:S01]  /*0d70*/  CS2R R96, SRZ ;  /* 0x0000000000607805 */ /* 0x000fe2000001ff00 */
[----:B------:R-:W-:Y:S01]  /*0d80*/  IMAD.MOV R11, RZ, RZ, -R6 ;  /* 0x000000ffff0b7224 */ /* 0x000fe200078e0a06 */
[----:B------:R-:W-:Y:S01]  /*0d90*/  CS2R R98, SRZ ;  /* 0x0000000000627805 */ /* 0x000fe2000001ff00 */
[C---:B------:R-:W-:Y:S01]  /*0da0*/  IMAD R0, R18.reuse, R9, R8 ;  /* 0x0000000912007224 */ /* 0x040fe200078e0208 */
[----:B------:R-:W-:Y:S01]  /*0db0*/  CS2R R100, SRZ ;  /* 0x0000000000647805 */ /* 0x000fe2000001ff00 */
[C---:B------:R-:W-:Y:S01]  /*0dc0*/  IMAD R6, R18.reuse, R11, R10 ;  /* 0x0000000b12067224 */ /* 0x040fe200078e020a */
[----:B------:R-:W-:Y:S01]  /*0dd0*/  IABS R11, R27 ;  /* 0x0000001b000b7213 */ /* 0x000fe20000000000 */
[----:B------:R-:W-:Y:S01]  /*0de0*/  IMAD.MOV.U32 R10, RZ, RZ, R16 ;  /* 0x000000ffff0a7224 */ /* 0x000fe200078e0010 */
[C---:B------:R-:W-:Y:S01]  /*0df0*/  ISETP.GT.U32.AND P5, PT, R18.reuse, R0, PT ;  /* 0x000000001200720c */ /* 0x040fe20003fa4070 */
[----:B------:R-:W-:Y:S01]  /*0e00*/  IMAD.HI.U32 R8, R5, R15, RZ ;  /* 0x0000000f05087227 */ /* 0x000fe200078e00ff */
[----:B------:R-:W-:-:S02]  /*0e10*/  ISETP.GT.U32.AND P6, PT, R18, R6, PT ;  /* 0x000000061200720c */ /* 0x000fc40003fc4070 */
[----:B------:R-:W-:Y:S02]  /*0e20*/  CS2R R102, SRZ ;  /* 0x0000000000667805 */ /* 0x000fe4000001ff00 */
[----:B------:R-:W-:Y:S01]  /*0e30*/  CS2R R72, SRZ ;  /* 0x0000000000487805 */ /* 0x000fe2000001ff00 */
[C---:B------:R-:W-:Y:S01]  /*0e40*/  IMAD.HI.U32 R9, R5.reuse, R10, RZ ;  /* 0x0000000a05097227 */ /* 0x040fe200078e00ff */
[----:B------:R-:W-:Y:S02]  /*0e50*/  CS2R R74, SRZ ;  /* 0x00000000004a7805 */ /* 0x000fe4000001ff00 */
        /* <DEDUP_REMOVED lines=8> */
[----:B------:R-:W-:Y:S01]  /*0ee0*/  IMAD.MOV.U32 R15, RZ, RZ, R11 ;  /* 0x000000ffff0f7224 */ /* 0x000fe200078e000b */
[----:B------:R-:W-:Y:S01]  /*0ef0*/  CS2R R86, SRZ ;  /* 0x0000000000567805 */ /* 0x000fe2000001ff00 */
[C---:B------:R-:W-:Y:S01]  /*0f00*/  IMAD R9, R18.reuse, R9, R10 ;  /* 0x0000000912097224 */ /* 0x040fe200078e020a */
[----:B------:R-:W-:Y:S01]  /*0f10*/  ISETP.GT.U32.AND P1, PT, R18, R8, PT ;  /* 0x000000081200720c */ /* 0x000fe20003f24070 */
[----:B------:R-:W-:Y:S01]  /*0f20*/  IMAD.HI.U32 R7, R5, R12, RZ ;  /* 0x0000000c05077227 */ /* 0x000fe200078e00ff */
[----:B------:R-:W-:-:S02]  /*0f30*/  CS2R R56, SRZ ;  /* 0x0000000000387805 */ /* 0x000fc4000001ff00 */
[----:B------:R-:W-:Y:S02]  /*0f40*/  CS2R R58, SRZ ;  /* 0x00000000003a7805 */ /* 0x000fe4000001ff00 */
[----:B------:R-:W-:Y:S01]  /*0f50*/  ISETP.GT.U32.AND P2, PT, R18, R9, PT ;  /* 0x000000091200720c */ /* 0x000fe20003f44070 */
        /* <DEDUP_REMOVED lines=8> */
[----:B------:R-:W-:Y:S01]  /*0fe0*/  IMAD.HI.U32 R11, R5, R17, RZ ;  /* 0x00000011050b7227 */ /* 0x000fe200078e00ff */
[----:B------:R-:W-:-:S02]  /*0ff0*/  CS2R R70, SRZ ;  /* 0x0000000000467805 */ /* 0x000fc4000001ff00 */
[----:B------:R-:W-:Y:S02]  /*1000*/  CS2R R40, SRZ ;  /* 0x0000000000287805 */ /* 0x000fe4000001ff00 */
[----:B------:R-:W-:Y:S01]  /*1010*/  CS2R R42, SRZ ;  /* 0x00000000002a7805 */ /* 0x000fe2000001ff00 */
[----:B------:R-:W-:Y:S01]  /*1020*/  IMAD.HI.U32 R10, R5, R19, RZ ;  /* 0x00000013050a7227 */ /* 0x000fe200078e00ff */
[----:B------:R-:W-:Y:S02]  /*1030*/  CS2R R44, SRZ ;  /* 0x00000000002c7805 */ /* 0x000fe4000001ff00 */
[----:B------:R-:W-:Y:S02]  /*1040*/  CS2R R46, SRZ ;  /* 0x00000000002e7805 */ /* 0x000fe4000001ff00 */
[----:B------:R-:W-:Y:S01]  /*1050*/  CS2R R48, SRZ ;  /* 0x0000000000307805 */ /* 0x000fe2000001ff00 */
[C---:B------:R-:W-:Y:S01]  /*1060*/  IMAD R7, R18.reuse, R7, R12 ;  /* 0x0000000712077224 */ /* 0x040fe200078e020c */
[----:B------:R-:W-:Y:S01]  /*1070*/  CS2R R50, SRZ ;  /* 0x0000000000327805 */ /* 0x000fe2000001ff00 */
[----:B------:R-:W-:Y:S01]  /*1080*/  IMAD R5, R18, R16, R15 ;  /* 0x0000001012057224 */ /* 0x000fe200078e020f */
[----:B------:R-:W-:Y:S01]  /*1090*/  CS2R R52, SRZ ;  /* 0x0000000000347805 */ /* 0x000fe2000001ff00 */
[----:B------:R-:W-:Y:S01]  /*10a0*/  @!P5 IMAD.IADD R0, R0, 0x1, -R18 ;  /* 0x000000010000d824 */ /* 0x000fe200078e0a12 */
[C---:B------:R-:W-:Y:S01]  /*10b0*/  ISETP.GT.U32.AND P4, PT, R18.reuse, R7, PT ;  /* 0x000000071200720c */ /* 0x040fe20003f84070 */
[----:B------:R-:W-:Y:S01]  /*10c0*/  IMAD.MOV R11, RZ, RZ, -R11 ;  /* 0x000000ffff0b7224 */ /* 0x000fe200078e0a0b */
[----:B------:R-:W-:Y:S01]  /*10d0*/  ISETP.GT.U32.AND P3, PT, R18, R5, PT ;  /* 0x000000051200720c */ /* 0x000fe20003f64070 */
[----:B------:R-:W-:Y:S01]  /*10e0*/  IMAD.HI.U32 R12, R14, R21, RZ ;  /* 0x000000150e0c7227 */ /* 0x000fe200078e00ff */
[----:B------:R-:W-:-:S02]  /*10f0*/  ISETP.GT.U32.AND P5, PT, R18, R0, PT ;  /* 0x000000001200720c */ /* 0x000fc40003fa4070 */
[----:B------:R-:W-:Y:S02]  /*1100*/  CS2R R54, SRZ ;  /* 0x0000000000367805 */ /* 0x000fe4000001ff00 */
[----:B------:R-:W-:Y:S01]  /*1110*/  CS2R R30, SRZ ;  /* 0x00000000001e7805 */ /* 0x000fe2000001ff00 */
[----:B------:R-:W-:Y:S01]  /*1120*/  IMAD.MOV R15, RZ, RZ, -R10 ;  /* 0x000000ffff0f7224 */ /* 0x000fe200078e0a0a */
[----:B------:R-:W-:Y:S01]  /*1130*/  CS2R R32, SRZ ;  /* 0x0000000000207805 */ /* 0x000fe2000001ff00 */
[----:B------:R-:W-:Y:S01]  /*1140*/  IMAD.HI.U32 R10, R14, R23, RZ ;  /* 0x000000170e0a7227 */ /* 0x000fe200078e00ff */
[----:B------:R-:W-:Y:S02]  /*1150*/  CS2R R34, SRZ ;  /* 0x0000000000227805 */ /* 0x000fe4000001ff00 */
[----:B------:R-:W-:Y:S02]  /*1160*/  CS2R R36, SRZ ;  /* 0x0000000000247805 */ /* 0x000fe4000001ff00 */
[----:B------:R-:W-:Y:S01]  /*1170*/  CS2R R38, SRZ ;  /* 0x0000000000267805 */ /* 0x000fe2000001ff00 */
[----:B------:R-:W-:Y:S01]  /*1180*/  IMAD R11, R18, R11, R17 ;  /* 0x0000000b120b7224 */ /* 0x000fe200078e0211 */
[----:B------:R-:W-:Y:S01]  /*1190*/  IABS R17, R153 ;  /* 0x0000009900117213 */ /* 0x000fe20000000000 */
[----:B------:R-:W-:Y:S01]  /*11a0*/  IMAD.MOV R16, RZ, RZ, -R12 ;  /* 0x000000ffff107224 */ /* 0x000fe200078e0a0c */
[----:B------:R-:W-:Y:S01]  /*11b0*/  UMOV UR15, URZ ;  /* 0x0000003f000f7c82 */ /* 0x000fe20008000000 */
[--C-:B------:R-:W-:Y:S01]  /*11c0*/  @!P6 IMAD.IADD R6, R6, 0x1, -R18.reuse ;  /* 0x000000010606e824 */ /* 0x100fe200078e0a12 */
[----:B------:R-:W-:Y:S01]  /*11d0*/  UIADD3.64 UR10, UR14, -UR10, URZ ;  /* 0x8000000a0e0a7297 */ /* 0x000fe2000fffe03f */
[--C-:B------:R-:W-:Y:S01]  /*11e0*/  @!P4 IMAD.IADD R7, R7, 0x1, -R18.reuse ;  /* 0x000000010707c824 */ /* 0x100fe200078e0a12 */
[----:B------:R-:W-:Y:S01]  /*11f0*/  ULDC.64 UR60, c[0x0][0x210] ;  /* 0x00008400003c7ab9 */ /* 0x000fe20000000a00 */
[--C-:B------:R-:W-:Y:S01]  /*1200*/  @!P1 IMAD.IADD R8, R8, 0x1, -R18.reuse ;  /* 0x0000000108089824 */ /* 0x100fe200078e0a12 */
[C---:B------:R-:W-:Y:S01]  /*1210*/  ISETP.GT.U32.AND P6, PT, R18.reuse, R6, PT ;  /* 0x000000061200720c */ /* 0x040fe20003fc4070 */
[----:B------:R-:W-:Y:S01]  /*1220*/  @!P3 IMAD.IADD R5, R5, 0x1, -R18 ;  /* 0x000000010505b824 */ /* 0x000fe200078e0a12 */
[----:B------:R-:W-:Y:S01]  /*1230*/  ISETP.GT.U32.AND P1, PT, R18, R7, PT ;  /* 0x000000071200720c */ /* 0x000fe20003f24070 */
[----:B------:R-:W-:-:S02]  /*1240*/  IMAD.MOV R10, RZ, RZ, -R10 ;  /* 0x000000ffff0a7224 */ /* 0x000fc400078e0a0a */
[----:B------:R-:W-:Y:S01]  /*1250*/  IMAD R12, R18, R15, R19 ;  /* 0x0000000f120c7224 */ /* 0x000fe200078e0213 */
[----:B------:R-:W-:Y:S01]  /*1260*/  IABS R19, R152 ;  /* 0x0000009800137213 */ /* 0x000fe20000000000 */
[----:B------:R-:W-:Y:S01]  /*1270*/  IMAD R15, R20, R16, R21 ;  /* 0x00000010140f7224 */ /* 0x000fe200078e0215 */
[C---:B------:R-:W-:Y:S01]  /*1280*/  ISETP.GT.U32.AND P4, PT, R18.reuse, R5, PT ;  /* 0x000000051200720c */ /* 0x040fe20003f84070 */
[----:B------:R-:W-:Y:S01]  /*1290*/  @!P2 IMAD.IADD R9, R9, 0x1, -R18 ;  /* 0x000000010909a824 */ /* 0x000fe200078e0a12 */
[----:B------:R-:W-:Y:S01]  /*12a0*/  ISETP.GT.U32.AND P2, PT, R18, R8, PT ;  /* 0x000000081200720c */ /* 0x000fe20003f44070 */
[----:B------:R-:W-:Y:S02]  /*12b0*/  IMAD R16, R20, R10, R23 ;  /* 0x0000000a14107224 */ /* 0x000fe400078e0217 */
[----:B------:R-:W-:Y:S01]  /*12c0*/  IMAD.HI.U32 R10, R14, R17, RZ ;  /* 0x000000110e0a7227 */ /* 0x000fe200078e00ff */
[----:B------:R-:W-:-:S03]  /*12d0*/  ISETP.GT.U32.AND P3, PT, R18, R9, PT ;  /* 0x000000091200720c */ /* 0x000fc60003f64070 */
[----:B------:R-:W-:Y:S01]  /*12e0*/  @!P5 IMAD.IADD R0, R0, 0x1, -R18 ;  /* 0x000000010000d824 */ /* 0x000fe200078e0a12 */
[----:B------:R-:W-:Y:S01]  /*12f0*/  ISETP.GT.U32.AND P5, PT, R18, R11, PT ;  /* 0x0000000b1200720c */ /* 0x000fe20003fa4070 */
[----:B------:R-:W-:Y:S02]  /*1300*/  IMAD.MOV R10, RZ, RZ, -R10 ;  /* 0x000000ffff0a7224 */ /* 0x000fe400078e0a0a */
[----:B------:R-:W-:-:S04]  /*1310*/  IMAD.HI.U32 R14, R14, R19, RZ ;  /* 0x000000130e0e7227 */ /* 0x000fc800078e00ff */
[----:B------:R-:W-:Y:S01]  /*1320*/  IMAD R17, R20, R10, R17 ;  /* 0x0000000a14117224 */ /* 0x000fe200078e0211 */
[----:B------:R-:W-:Y:S01]  /*1330*/  SHF.R.S32.HI R10, RZ, 0x1f, R13 ;  /* 0x0000001fff0a7819 */ /* 0x000fe2000001140d */
[----:B------:R-:W-:Y:S02]  /*1340*/  IMAD.MOV R14, RZ, RZ, -R14 ;  /* 0x000000ffff0e7224 */ /* 0x000fe400078e0a0e */
[--C-:B------:R-:W-:Y:S01]  /*1350*/  @!P6 IMAD.IADD R6, R6, 0x1, -R18.reuse ;  /* 0x000000010606e824 */ /* 0x100fe200078e0a12 */
[----:B------:R-:W-:Y:S01]  /*1360*/  ISETP.GT.U32.AND P6, PT, R18, R12, PT ;  /* 0x0000000c1200720c */ /* 0x000fe20003fc4070 */
[--C-:B------:R-:W-:Y:S01]  /*1370*/  @!P1 IMAD.IADD R7, R7, 0x1, -R18.reuse ;  /* 0x0000000107079824 */ /* 0x100fe200078e0a12 */
[----:B------:R-:W-:Y:S01]  /*1380*/  ISETP.GT.U32.AND P1, PT, R20, R15, PT ;  /* 0x0000000f1400720c */ /* 0x000fe20003f24070 */
[--C-:B------:R-:W-:Y:S01]  /*1390*/  @!P2 IMAD.IADD R8, R8, 0x1, -R18.reuse ;  /* 0x000000010808a824 */ /* 0x100fe200078e0a12 */
[C---:B------:R-:W-:Y:S01]  /*13a0*/  ISETP.GT.U32.AND P2, PT, R20.reuse, R16, PT ;  /* 0x000000101400720c */ /* 0x040fe20003f44070 */
[----:B------:R-:W-:Y:S01]  /*13b0*/  IMAD R14, R20, R14, R19 ;  /* 0x0000000e140e7224 */ /* 0x000fe200078e0213 */
[----:B------:R-:W-:Y:S01]  /*13c0*/  LEA.HI R10, R10, R13, RZ, 0x5 ;  /* 0x0000000d0a0a7211 */ /* 0x000fe200078f28ff */
[--C-:B------:R-:W-:Y:S01]  /*13d0*/  @!P4 IMAD.IADD R5, R5, 0x1, -R18.reuse ;  /* 0x000000010505c824 */ /* 0x100fe200078e0a12 */
[C---:B------:R-:W-:Y:S01]  /*13e0*/  ISETP.GT.U32.AND P4, PT, R20.reuse, R17, PT ;  /* 0x000000111400720c */ /* 0x040fe20003f84070 */
[--C-:B------:R-:W-:Y:S01]  /*13f0*/  @!P5 IMAD.IADD R11, R11, 0x1, -R18.reuse ;  /* 0x000000010b0bd824 */ /* 0x100fe200078e0a12 */
[----:B------:R-:W-:Y:S01]  /*1400*/  ISETP.GT.U32.AND P5, PT, R20, R14, PT ;  /* 0x0000000e1400720c */ /* 0x000fe20003fa4070 */
[--C-:B------:R-:W-:Y:S01]  /*1410*/  @!P3 IMAD.IADD R9, R9, 0x1, -R18.reuse ;  /* 0x000000010909b824 */ /* 0x100fe200078e0a12 */
[----:B------:R-:W-:Y:S01]  /*1420*/  ISETP.GE.AND P3, PT, R4, RZ, PT ;  /* 0x000000ff0400720c */ /* 0x000fe20003f66270 */
[----:B------:R-:W-:Y:S01]  /*1430*/  @!P6 IMAD.IADD R12, R12, 0x1, -R18 ;  /* 0x000000010c0ce824 */ /* 0x000fe200078e0a12 */
[----:B------:R-:W-:Y:S01]  /*1440*/  ISETP.GE.AND P6, PT, R24, RZ, PT ;  /* 0x000000ff1800720c */ /* 0x000fe20003fc6270 */
[--C-:B------:R-:W-:Y:S01]  /*1450*/  @!P1 IMAD.IADD R15, R15, 0x1, -R20.reuse ;  /* 0x000000010f0f9824 */ /* 0x100fe200078e0a14 */
[----:B------:R-:W-:Y:S01]  /*1460*/  ISETP.GT.U32.AND P1, PT, R18, R11, PT ;  /* 0x0000000b1200720c */ /* 0x000fe20003f24070 */
[----:B------:R-:W-:Y:S01]  /*1470*/  @!P2 IMAD.IADD R16, R16, 0x1, -R20 ;  /* 0x000000011010a824 */ /* 0x000fe200078e0a14 */
[----:B------:R-:W-:Y:S01]  /*1480*/  ISETP.GT.U32.AND P2, PT, R18, R12, PT ;  /* 0x0000000c1200720c */ /* 0x000fe20003f44070 */
[----:B------:R-:W-:Y:S01]  /*1490*/  @!P0 IMAD.MOV R0, RZ, RZ, -R0 ;  /* 0x000000ffff008224 */ /* 0x000fe200078e0a00 */
[C---:B------:R-:W-:Y:S01]  /*14a0*/  ISETP.GT.U32.AND P0, PT, R20.reuse, R15, PT ;  /* 0x0000000f1400720c */ /* 0x040fe20003f04070 */
[--C-:B------:R-:W-:Y:S01]  /*14b0*/  @!P4 IMAD.IADD R17, R17, 0x1, -R20.reuse ;  /* 0x000000011111c824 */ /* 0x100fe200078e0a14 */
[----:B------:R-:W-:Y:S01]  /*14c0*/  ISETP.GT.U32.AND P4, PT, R20, R16, PT ;  /* 0x000000101400720c */ /* 0x000fe20003f84070 */
[----:B------:R-:W-:Y:S01]  /*14d0*/  @!P5 IMAD.IADD R14, R14, 0x1, -R20 ;  /* 0x000000010e0ed824 */ /* 0x000fe200078e0a14 */
[----:B------:R-:W-:Y:S01]  /*14e0*/  SHF.R.S32.HI R10, RZ, 0x5, R10 ;  /* 0x00000005ff0a7819 */ /* 0x000fe2000001140a */
[----:B------:R-:W-:Y:S01]  /*14f0*/  @!P3 IMAD.MOV R6, RZ, RZ, -R6 ;  /* 0x000000ffff06b224 */ /* 0x000fe200078e0a06 */
[C---:B------:R-:W-:Y:S01]  /*1500*/  ISETP.GT.U32.AND P5, PT, R20.reuse, R17, PT ;  /* 0x000000111400720c */ /* 0x040fe20003fa4070 */
[----:B------:R-:W-:Y:S01]  /*1510*/  @!P6 IMAD.MOV R7, RZ, RZ, -R7 ;  /* 0x000000ffff07e224 */ /* 0x000fe200078e0a07 */
[----:B------:R-:W-:Y:S01]  /*1520*/  ISETP.GT.U32.AND P3, PT, R20, R14, PT ;  /* 0x0000000e1400720c */ /* 0x000fe20003f64070 */
[--C-:B------:R-:W-:Y:S01]  /*1530*/  @!P1 IMAD.IADD R11, R11, 0x1, -R18.reuse ;  /* 0x000000010b0b9824 */ /* 0x100fe200078e0a12 */
[----:B------:R-:W-:Y:S01]  /*1540*/  ISETP.GE.AND P1, PT, R22, RZ, PT ;  /* 0x000000ff1600720c */ /* 0x000fe20003f26270 */
[----:B------:R-:W-:Y:S01]  /*1550*/  @!P2 IMAD.IADD R12, R12, 0x1, -R18 ;  /* 0x000000010c0ca824 */ /* 0x000fe200078e0a12 */
[----:B------:R-:W-:Y:S01]  /*1560*/  ISETP.GE.AND P2, PT, R25, RZ, PT ;  /* 0x000000ff1900720c */ /* 0x000fe20003f46270 */
[--C-:B------:R-:W-:Y:S01]  /*1570*/  @!P0 IMAD.IADD R15, R15, 0x1, -R20.reuse ;  /* 0x000000010f0f8824 */ /* 0x100fe200078e0a14 */
[----:B------:R-:W-:Y:S01]  /*1580*/  ISETP.GE.AND P0, PT, R26, RZ, PT ;  /* 0x000000ff1a00720c */ /* 0x000fe20003f06270 */
[--C-:B------:R-:W-:Y:S01]  /*1590*/  @!P4 IMAD.IADD R16, R16, 0x1, -R20.reuse ;  /* 0x000000011010c824 */ /* 0x100fe200078e0a14 */
[----:B------:R-:W-:Y:S01]  /*15a0*/  ISETP.GE.AND P4, PT, R27, RZ, PT ;  /* 0x000000ff1b00720c */ /* 0x000fe20003f86270 */
[----:B------:R-:W-:Y:S01]  /*15b0*/  IMAD R19, R244, 0x1e, RZ ;  /* 0x0000001ef4137824 */ /* 0x000fe200078e02ff */
[----:B------:R-:W-:Y:S01]  /*15c0*/  CS2R R24, SRZ ;  /* 0x0000000000187805 */ /* 0x000fe2000001ff00 */
[--C-:B------:R-:W-:Y:S01]  /*15d0*/  @!P5 IMAD.IADD R17, R17, 0x1, -R20.reuse ;  /* 0x000000011111d824 */ /* 0x100fe200078e0a14 */
[----:B------:R-:W-:Y:S01]  /*15e0*/  ISETP.GE.AND P5, PT, R28, RZ, PT ;  /* 0x000000ff1c00720c */ /* 0x000fe20003fa6270 */
[----:B------:R-:W-:Y:S01]  /*15f0*/  @!P3 IMAD.IADD R14, R14, 0x1, -R20 ;  /* 0x000000010e0eb824 */ /* 0x000fe200078e0a14 */
[----:B------:R-:W-:Y:S01]  /*1600*/  ISETP.NE.AND P3, PT, R3, RZ, PT ;  /* 0x000000ff0300720c */ /* 0x000fe20003f65270 */
[----:B------:R-:W-:Y:S01]  /*1610*/  @!P1 IMAD.MOV R12, RZ, RZ, -R12 ;  /* 0x000000ffff0c9224 */ /* 0x000fe200078e0a0c */
[----:B------:R-:W-:Y:S01]  /*1620*/  LOP3.LUT R3, RZ, R3, RZ, 0x33, !PT ;  /* 0x00000003ff037212 */ /* 0x000fe200078e33ff */
[----:B------:R-:W-:Y:S01]  /*1630*/  @!P2 IMAD.MOV R8, RZ, RZ, -R8 ;  /* 0x000000ffff08a224 */ /* 0x000fe200078e0a08 */
[----:B------:R-:W-:Y:S01]  /*1640*/  ISETP.GE.AND P1, PT, R155, RZ, PT ;  /* 0x000000ff9b00720c */ /* 0x000fe20003f26270 */
[----:B------:R-:W-:Y:S01]  /*1650*/  @!P0 IMAD.MOV R9, RZ, RZ, -R9 ;  /* 0x000000ffff098224 */ /* 0x000fe200078e0a09 */
[C---:B------:R-:W-:Y:S01]  /*1660*/  SEL R0, R3.reuse, R0, !P3 ;  /* 0x0000000003007207 */ /* 0x040fe20005800000 */
[----:B------:R-:W-:Y:S01]  /*1670*/  @!P4 IMAD.MOV R5, RZ, RZ, -R5 ;  /* 0x000000ffff05c224 */ /* 0x000fe200078e0a05 */
[C---:B------:R-:W-:Y:S01]  /*1680*/  SEL R6, R3.reuse, R6, !P3 ;  /* 0x0000000603067207 */ /* 0x040fe20005800000 */
[----:B------:R-:W-:Y:S01]  /*1690*/  IMAD R155, R244, 0x1d, RZ ;  /* 0x0000001df49b7824 */ /* 0x000fe200078e02ff */
[C---:B------:R-:W-:Y:S01]  /*16a0*/  SEL R7, R3.reuse, R7, !P3 ;  /* 0x0000000703077207 */ /* 0x040fe20005800000 */
[----:B------:R-:W-:Y:S01]  /*16b0*/  @!P5 IMAD.MOV R11, RZ, RZ, -R11 ;  /* 0x000000ffff0bd224 */ /* 0x000fe200078e0a0b */
[C---:B------:R-:W-:Y:S01]  /*16c0*/  SEL R8, R3.reuse, R8, !P3 ;  /* 0x0000000803087207 */ /* 0x040fe20005800000 */
[----:B------:R-:W-:Y:S01]  /*16d0*/  IMAD R0, R0, UR8, RZ ;  /* 0x0000000800007c24 */ /* 0x000fe2000f8e02ff */
[C---:B------:R-:W-:Y:S01]  /*16e0*/  SEL R9, R3.reuse, R9, !P3 ;  /* 0x0000000903097207 */ /* 0x040fe20005800000 */
[----:B------:R-:W-:Y:S01]  /*16f0*/  IMAD R6, R6, UR8, RZ ;  /* 0x0000000806067c24 */ /* 0x000fe2000f8e02ff */
[C---:B------:R-:W-:Y:S01]  /*1700*/  SEL R5, R3.reuse, R5, !P3 ;  /* 0x0000000503057207 */ /* 0x040fe20005800000 */
[----:B------:R-:W-:Y:S01]  /*1710*/  @!P1 IMAD.MOV R15, RZ, RZ, -R15 ;  /* 0x000000ffff0f9224 */ /* 0x000fe200078e0a0f */
[----:B------:R-:W-:Y:S01]  /*1720*/  SEL R11, R3, R11, !P3 ;  /* 0x0000000b030b7207 */ /* 0x000fe20005800000 */
[----:B------:R-:W-:Y:S01]  /*1730*/  IMAD R7, R7, UR8, RZ ;  /* 0x0000000807077c24 */ /* 0x000fe2000f8e02ff */
[----:B------:R-:W-:Y:S01]  /*1740*/  SEL R3, R3, R12, !P3 ;  /* 0x0000000c03037207 */ /* 0x000fe20005800000 */
[----:B------:R-:W-:Y:S01]  /*1750*/  IMAD R8, R8, UR8, RZ ;  /* 0x0000000808087c24 */ /* 0x000fe2000f8e02ff */
[----:B------:R-:W0:Y:S01]  /*1760*/  LDC.64 R12, c[0x0][0x218] ;  /* 0x00008600ff0c7b82 */ /* 0x000e220000000a00 */
[----:B------:R-:W-:Y:S01]  /*1770*/  ISETP.GE.AND P2, PT, R154, RZ, PT ;  /* 0x000000ff9a00720c */ /* 0x000fe20003f46270 */
[----:B------:R-:W-:Y:S01]  /*1780*/  IMAD R9, R9, UR8, RZ ;  /* 0x0000000809097c24 */ /* 0x000fe2000f8e02ff */
[----:B------:R-:W-:Y:S01]  /*1790*/  ISETP.GE.AND P3, PT, R153, RZ, PT ;  /* 0x000000ff9900720c */ /* 0x000fe20003f66270 */
[----:B------:R-:W-:Y:S01]  /*17a0*/  IMAD R5, R5, UR8, RZ ;  /* 0x0000000805057c24 */ /* 0x000fe2000f8e02ff */
[----:B------:R-:W-:Y:S01]  /*17b0*/  ISETP.GE.AND P4, PT, R152, RZ, PT ;  /* 0x000000ff9800720c */ /* 0x000fe20003f86270 */
[----:B------:R-:W-:Y:S01]  /*17c0*/  IMAD R11, R11, UR8, RZ ;  /* 0x000000080b0b7c24 */ /* 0x000fe2000f8e02ff */
[----:B------:R-:W-:Y:S01]  /*17d0*/  ISETP.NE.AND P0, PT, R2, RZ, PT ;  /* 0x000000ff0200720c */ /* 0x000fe20003f05270 */
[----:B------:R-:W-:Y:S01]  /*17e0*/  IMAD R3, R3, UR8, RZ ;  /* 0x0000000803037c24 */ /* 0x000fe2000f8e02ff */
[----:B------:R-:W-:Y:S01]  /*17f0*/  LOP3.LUT R2, RZ, R2, RZ, 0x33, !PT ;  /* 0x00000002ff027212 */ /* 0x000fe200078e33ff */
[C---:B------:R-:W-:Y:S01]  /*1800*/  IMAD R203, R244.reuse, 0x17, RZ ;  /* 0x00000017f4cb7824 */ /* 0x040fe200078e02ff */
[----:B------:R-:W-:Y:S01]  /*1810*/  UMOV UR8, URZ ;  /* 0x0000003f00087c82 */ /* 0x000fe20008000000 */
[----:B------:R-:W-:Y:S01]  /*1820*/  IMAD R210, R244, 0x16, RZ ;  /* 0x00000016f4d27824 */ /* 0x000fe200078e02ff */
[C---:B------:R-:W-:Y:S01]  /*1830*/  SEL R15, R2.reuse, R15, !P0 ;  /* 0x0000000f020f7207 */ /* 0x040fe20004000000 */
[----:B------:R-:W-:Y:S01]  /*1840*/  @!P2 IMAD.MOV R16, RZ, RZ, -R16 ;  /* 0x000000ffff10a224 */ /* 0x000fe200078e0a10 */
[----:B------:R-:W-:Y:S01]  /*1850*/  CS2R R26, SRZ ;  /* 0x00000000001a7805 */ /* 0x000fe2000001ff00 */
[----:B------:R-:W-:Y:S01]  /*1860*/  @!P3 IMAD.MOV R17, RZ, RZ, -R17 ;  /* 0x000000ffff11b224 */ /* 0x000fe200078e0a11 */
[----:B------:R-:W-:Y:S01]  /*1870*/  CS2R R28, SRZ ;  /* 0x00000000001c7805 */ /* 0x000fe2000001ff00 */
[----:B------:R-:W-:Y:S01]  /*1880*/  @!P4 IMAD.MOV R14, RZ, RZ, -R14 ;  /* 0x000000ffff0ec224 */ /* 0x000fe200078e0a0e */
[----:B------:R-:W-:Y:S01]  /*1890*/  SEL R16, R2, R16, !P0 ;  /* 0x0000001002107207 */ /* 0x000fe20004000000 */
[----:B------:R-:W-:Y:S01]  /*18a0*/  IMAD R218, R244, 0x15, RZ ;  /* 0x00000015f4da7824 */ /* 0x000fe200078e02ff */
[----:B------:R-:W-:Y:S01]  /*18b0*/  SEL R17, R2, R17, !P0 ;  /* 0x0000001102117207 */ /* 0x000fe20004000000 */
[----:B------:R-:W-:Y:S01]  /*18c0*/  IMAD R226, R244, 0x14, RZ ;  /* 0x00000014f4e27824 */ /* 0x000fe200078e02ff */
[----:B------:R-:W-:Y:S01]  /*18d0*/  SEL R2, R2, R14, !P0 ;  /* 0x0000000e02027207 */ /* 0x000fe20004000000 */
[----:B------:R-:W-:Y:S01]  /*18e0*/  IMAD R234, R244, 0x13, RZ ;  /* 0x00000013f4ea7824 */ /* 0x000fe200078e02ff */
[-C--:B0-----:R-:W-:Y:S01]  /*18f0*/  LEA R14, P6, R0, R12.reuse, 0x1 ;  /* 0x0000000c000e7211 */ /* 0x081fe200078c08ff */
[----:B------:R-:W-:Y:S01]  /*1900*/  IMAD R242, R244, 0x12, RZ ;  /* 0x00000012f4f27824 */ /* 0x000fe200078e02ff */
[----:B------:R-:W-:-:S02]  /*1910*/  LEA R4, P5, R6, R12, 0x1 ;  /* 0x0000000c06047211 */ /* 0x000fc400078a08ff */
[----:B------:R-:W-:Y:S01]  /*1920*/  LEA R18, P4, R7, R12, 0x1 ;  /* 0x0000000c07127211 */ /* 0x000fe200078808ff */
[----:B------:R0:W-:Y:S01]  /*1930*/  STL [R1+0x3d4], R14 ;  /* 0x0003d40e01007387 */ /* 0x0001e20000100800 */
[----:B------:R-:W-:-:S03]  /*1940*/  LEA.HI.X.SX32 R6, R6, R13, 0x1, P5 ;  /* 0x0000000d06067211 */ /* 0x000fc600028f0eff */
[----:B------:R1:W-:Y:S04]  /*1950*/  STL [R1+0x3cc], R4 ;  /* 0x0003cc0401007387 */ /* 0x0003e80000100800 */
[----:B------:R2:W-:Y:S01]  /*1960*/  STL [R1+0x3c4], R18 ;  /* 0x0003c41201007387 */ /* 0x0005e20000100800 */
[-C--:B0-----:R-:W-:Y:S02]  /*1970*/  LEA R14, P3, R8, R12.reuse, 0x1 ;  /* 0x0000000c080e7211 */ /* 0x081fe400078608ff */
[----:B-1----:R-:W-:-:S03]  /*1980*/  LEA R4, P2, R9, R12, 0x1 ;  /* 0x0000000c09047211 */ /* 0x002fc600078408ff */
[----:B------:R0:W-:Y:S01]  /*1990*/  STL [R1+0x3bc], R14 ;  /* 0x0003bc0e01007387 */ /* 0x0001e20000100800 */
[----:B--2---:R-:W-:-:S03]  /*19a0*/  LEA R18, P1, R5, R12, 0x1 ;  /* 0x0000000c05127211 */ /* 0x004fc600078208ff */
[----:B------:R1:W-:Y:S04]  /*19b0*/  STL [R1+0x24], R4 ;  /* 0x0000240401007387 */ /* 0x0003e80000100800 */
[----:B------:R-:W-:Y:S01]  /*19c0*/  STL [R1+0x1c], R18 ;  /* 0x00001c1201007387 */ /* 0x000fe20000100800 */
[----:B0-----:R-:W-:Y:S02]  /*19d0*/  LEA R14, P0, R11, R12, 0x1 ;  /* 0x0000000c0b0e7211 */ /* 0x001fe400078008ff */
[----:B-1----:R-:W-:-:S03]  /*19e0*/  LEA.HI.X.SX32 R4, R0, R13, 0x1, P6 ;  /* 0x0000000d00047211 */ /* 0x002fc600030f0eff */
[----:B------:R-:W-:Y:S01]  /*19f0*/  STL [R1+0x14], R14 ;  /* 0x0000140e01007387 */ /* 0x000fe20000100800 */
[----:B------:R-:W-:-:S03]  /*1a00*/  LEA R0, P6, R3, R12, 0x1 ;  /* 0x0000000c03007211 */ /* 0x000fc600078c08ff */
[----:B------:R0:W-:Y:S01]  /*1a10*/  STL [R1+0x3d0], R4 ;  /* 0x0003d00401007387 */ /* 0x0001e20000100800 */
[-C--:B------:R-:W-:Y:S01]  /*1a20*/  LEA.HI.X.SX32 R250, R3, R13.reuse, 0x1, P6 ;  /* 0x0000000d03fa7211 */ /* 0x080fe200030f0eff */
[----:B------:R-:W-:Y:S02]  /*1a30*/  IMAD R3, R15, UR13, RZ ;  /* 0x0000000d0f037c24 */ /* 0x000fe4000f8e02ff */
[----:B------:R1:W-:Y:S04]  /*1a40*/  STL [R1+0x4], R0 ;  /* 0x0000040001007387 */ /* 0x0003e80000100800 */
[----:B------:R2:W-:Y:S01]  /*1a50*/  STL [R1+0x3c8], R6 ;  /* 0x0003c80601007387 */ /* 0x0005e20000100800 */
[-C--:B0-----:R-:W-:Y:S02]  /*1a60*/  LEA.HI.X.SX32 R4, R7, R13.reuse, 0x1, P4 ;  /* 0x0000000d07047211 */ /* 0x081fe400020f0eff */
[----:B-1----:R-:W-:-:S03]  /*1a70*/  LEA.HI.X.SX32 R0, R8, R13, 0x1, P3 ;  /* 0x0000000d08007211 */ /* 0x002fc600018f0eff */
[----:B------:R0:W-:Y:S01]  /*1a80*/  STL [R1+0x3c0], R4 ;  /* 0x0003c00401007387 */ /* 0x0001e20000100800 */
[----:B------:R-:W-:Y:S01]  /*1a90*/  IMAD R8, R2, UR13, RZ ;  /* 0x0000000d02087c24 */ /* 0x000fe2000f8e02ff */
[----:B--2---:R-:W-:Y:S02]  /*1aa0*/  LEA.HI.X.SX32 R6, R9, R13, 0x1, P2 ;  /* 0x0000000d09067211 */ /* 0x004fe400010f0eff */
[----:B------:R1:W-:Y:S01]  /*1ab0*/  STL [R1+0x3b8], R0 ;  /* 0x0003b80001007387 */ /* 0x0003e20000100800 */
[----:B------:R-:W-:-:S03]  /*1ac0*/  IMAD.WIDE R2, R3, 0x2, RZ ;  /* 0x0000000203027825 */ /* 0x000fc600078e02ff */
[----:B------:R2:W-:Y:S01]  /*1ad0*/  STL [R1+0x20], R6 ;  /* 0x0000200601007387 */ /* 0x0005e20000100800 */
[----:B------:R-:W-:Y:S01]  /*1ae0*/  IMAD.WIDE R8, R8, 0x2, RZ ;  /* 0x0000000208087825 */ /* 0x000fe200078e02ff */
[----:B0-----:R-:W-:-:S03]  /*1af0*/  LEA.HI.X.SX32 R4, R5, R13, 0x1, P1 ;  /* 0x0000000d05047211 */ /* 0x001fc600008f0eff */
[--C-:B------:R-:W-:Y:S01]  /*1b00*/  IMAD.WIDE R20, R155, 0x2, R2.reuse ;  /* 0x000000029b147825 */ /* 0x100fe200078e0202 */
[----:B-1----:R-:W-:Y:S01]  /*1b10*/  LEA.HI.X.SX32 R0, R11, R13, 0x1, P0 ;  /* 0x0000000d0b007211 */ /* 0x002fe200000f0eff */
[----:B------:R0:W-:Y:S02]  /*1b20*/  STL [R1+0x18], R4 ;  /* 0x0000180401007387 */ /* 0x0001e40000100800 */
[----:B------:R-:W-:Y:S02]  /*1b30*/  IMAD R11, R244, 0x1f, RZ ;  /* 0x0000001ff40b7824 */ /* 0x000fe400078e02ff */
[----:B--2---:R-:W-:Y:S01]  /*1b40*/  IMAD R6, R17, UR13, RZ ;  /* 0x0000000d11067c24 */ /* 0x004fe2000f8e02ff */
[----:B------:R-:W-:Y:S01]  /*1b50*/  STL [R1+0x10], R0 ;  /* 0x0000100001007387 */ /* 0x000fe20000100800 */
[----:B------:R-:W-:-:S03]  /*1b60*/  IMAD.WIDE R156, R163, 0x2, R2 ;  /* 0x00000002a39c7825 */ /* 0x000fc600078e0202 */
[----:B------:R1:W-:Y:S01]  /*1b70*/  STL.64 [R1+0x3f0], R248 ;  /* 0x0003f0f801007387 */ /* 0x0003e20000100a00 */
[----:B0-----:R-:W-:Y:S02]  /*1b80*/  IMAD R4, R16, UR13, RZ ;  /* 0x0000000d10047c24 */ /* 0x001fe4000f8e02ff */
[----:B------:R-:W-:Y:S01]  /*1b90*/  IMAD.WIDE R6, R6, 0x2, RZ ;  /* 0x0000000206067825 */ /* 0x000fe200078e02ff */
[----:B------:R-:W-:Y:S03]  /*1ba0*/  STL [R1+0x388], R10 ;  /* 0x0003880a01007387 */ /* 0x000fe60000100800 */
[----:B------:R-:W-:-:S04]  /*1bb0*/  IMAD.WIDE R4, R4, 0x2, RZ ;  /* 0x0000000204047825 */ /* 0x000fc800078e02ff */
[----:B------:R-:W-:-:S04]  /*1bc0*/  IMAD.WIDE R16, R11, 0x2, R2 ;  /* 0x000000020b107825 */ /* 0x000fc800078e0202 */
[C---:B------:R-:W-:Y:S01]  /*1bd0*/  IMAD.WIDE R12, R11.reuse, 0x2, R4 ;  /* 0x000000020b0c7825 */ /* 0x040fe200078e0204 */
[----:B------:R0:W-:Y:S03]  /*1be0*/  STL.64 [R1+0x38], R16 ;  /* 0x0000381001007387 */ /* 0x0001e60000100a00 */
[----:B------:R-:W-:Y:S01]  /*1bf0*/  IMAD.WIDE R14, R11, 0x2, R6 ;  /* 0x000000020b0e7825 */ /* 0x000fe200078e0206 */
[----:B------:R2:W-:Y:S03]  /*1c00*/  STL.64 [R1+0x30], R12 ;  /* 0x0000300c01007387 */ /* 0x0005e60000100a00 */
[----:B-1----:R-:W-:Y:S01]  /*1c10*/  IMAD.WIDE R248, R245, 0x2, R2 ;  /* 0x00000002f5f87825 */ /* 0x002fe200078e0202 */
[----:B------:R1:W-:Y:S03]  /*1c20*/  STL.64 [R1+0x28], R14 ;  /* 0x0000280e01007387 */ /* 0x0003e60000100a00 */
[----:B------:R-:W-:Y:S01]  /*1c30*/  IMAD.U32 R0, RZ, RZ, UR12 ;  /* 0x0000000cff007e24 */ /* 0x000fe2000f8e00ff */
[----:B------:R3:W-:Y:S01]  /*1c40*/  STL.64 [R1+0x2a0], R248 ;  /* 0x0002a0f801007387 */ /* 0x0007e20000100a00 */
[----:B------:R-:W-:Y:S01]  /*1c50*/  UIADD3 UR12, UP0, UR5, 0x80, URZ ;  /* 0x00000080050c7890 */ /* 0x000fe2000ff1e03f */
[----:B0-----:R-:W-:-:S03]  /*1c60*/  IMAD.WIDE R16, R19, 0x2, R6 ;  /* 0x0000000213107825 */ /* 0x001fc600078e0206 */
[----:B------:R-:W-:Y:S01]  /*1c70*/  UIADD3.X UR9, UR8, 0x40000040, URZ, UP0, !UPT ;  /* 0x4000004008097890 */ /* 0x000fe200087fe43f */
[C---:B--2---:R-:W-:Y:S02]  /*1c80*/  IMAD.WIDE R12, R19.reuse, 0x2, R2 ;  /* 0x00000002130c7825 */ /* 0x044fe400078e0202 */
[----:B------:R-:W-:Y:S02]  /*1c90*/  UMOV UR8, UR12 ;  /* 0x0000000c00087c82 */ /* 0x000fe40008000000 */
[--C-:B-1----:R-:W-:Y:S01]  /*1ca0*/  IMAD.WIDE R14, R19, 0x2, R4.reuse ;  /* 0x00000002130e7825 */ /* 0x102fe200078e0204 */
[----:B------:R-:W-:Y:S02]  /*1cb0*/  UIADD3.64 UR18, UR8, 0x80, URZ ;  /* 0x0000008008127897 */ /* 0x000fe4000fffe03f */
[----:B------:R-:W-:Y:S01]  /*1cc0*/  UIADD3.64 UR16, UR8, 0x100, URZ ;  /* 0x0000010008107897 */ /* 0x000fe2000fffe03f */
[----:B---3--:R-:W-:Y:S01]  /*1cd0*/  IMAD.WIDE R248, R245, 0x2, R4 ;  /* 0x00000002f5f87825 */ /* 0x008fe200078e0204 */
[----:B------:R-:W-:-:S02]  /*1ce0*/  UIADD3.64 UR18, UR8, 0x180, URZ ;  /* 0x0000018008127897 */ /* 0x000fc4000fffe03f */
[----:B------:R-:W-:Y:S01]  /*1cf0*/  UIADD3.64 UR16, UR8, 0x200, URZ ;  /* 0x0000020008107897 */ /* 0x000fe2000fffe03f */
[C---:B------:R-:W-:Y:S01]  /*1d00*/  IMAD.WIDE R22, R155.reuse, 0x2, R4 ;  /* 0x000000029b167825 */ /* 0x040fe200078e0204 */
[----:B------:R0:W-:Y:S01]  /*1d10*/  STL.64 [R1+0x298], R248 ;  /* 0x000298f801007387 */ /* 0x0001e20000100a00 */
[----:B------:R-:W-:Y:S02]  /*1d20*/  UIADD3.64 UR20, UR8, 0x280, URZ ;  /* 0x0000028008147897 */ /* 0x000fe4000fffe03f */
[----:B------:R-:W-:Y:S01]  /*1d30*/  IMAD.WIDE R152, R155, 0x2, R6 ;  /* 0x000000029b987825 */ /* 0x000fe200078e0206 */
[----:B------:R-:W-:Y:S02]  /*1d40*/  UIADD3.64 UR24, UR8, 0x300, URZ ;  /* 0x0000030008187897 */ /* 0x000fe4000fffe03f */
[----:B------:R-:W-:Y:S01]  /*1d50*/  UIADD3.64 UR28, UR8, 0x380, URZ ;  /* 0x00000380081c7897 */ /* 0x000fe2000fffe03f */
[----:B------:R-:W-:Y:S01]  /*1d60*/  IMAD.WIDE R158, R163, 0x2, R4 ;  /* 0x00000002a39e7825 */ /* 0x000fe200078e0204 */
[----:B------:R-:W-:-:S02]  /*1d70*/  UIADD3.64 UR32, UR8, 0x400, URZ ;  /* 0x0000040008207897 */ /* 0x000fc4000fffe03f */
[----:B------:R-:W-:Y:S01]  /*1d80*/  UIADD3.64 UR36, UR8, 0x480, URZ ;  /* 0x0000048008247897 */ /* 0x000fe2000fffe03f */
[--C-:B------:R-:W-:Y:S01]  /*1d90*/  IMAD.WIDE R160, R163, 0x2, R6.reuse ;  /* 0x00000002a3a07825 */ /* 0x100fe200078e0206 */
[----:B------:R-:W-:Y:S02]  /*1da0*/  UIADD3.64 UR40, UR8, 0x500, URZ ;  /* 0x0000050008287897 */ /* 0x000fe4000fffe03f */
[----:B------:R-:W-:Y:S01]  /*1db0*/  UIADD3.64 UR44, UR8, 0x580, URZ ;  /* 0x00000580082c7897 */ /* 0x000fe2000fffe03f */
[----:B0-----:R-:W-:Y:S01]  /*1dc0*/  IMAD.WIDE R248, R245, 0x2, R6 ;  /* 0x00000002f5f87825 */ /* 0x001fe200078e0206 */
[----:B------:R-:W-:Y:S02]  /*1dd0*/  UIADD3.64 UR48, UR8, 0x600, URZ ;  /* 0x0000060008307897 */ /* 0x000fe4000fffe03f */
[----:B------:R-:W-:Y:S01]  /*1de0*/  UIADD3.64 UR52, UR8, 0x680, URZ ;  /* 0x0000068008347897 */ /* 0x000fe2000fffe03f */
[----:B------:R-:W-:Y:S01]  /*1df0*/  IMAD.WIDE R164, R171, 0x2, R2 ;  /* 0x00000002aba47825 */ /* 0x000fe200078e0202 */
[----:B------:R0:W-:Y:S01]  /*1e00*/  STL.64 [R1+0x290], R248 ;  /* 0x000290f801007387 */ /* 0x0001e20000100a00 */
[----:B------:R-:W-:-:S02]  /*1e10*/  UIADD3.64 UR56, UR8, 0x700, URZ ;  /* 0x0000070008387897 */ /* 0x000fc4000fffe03f */
[----:B------:R-:W-:-:S04]  /*1e20*/  IMAD.WIDE R166, R171, 0x2, R4 ;  /* 0x00000002aba67825 */ /* 0x000fc800078e0204 */
[----:B------:R-:W-:-:S04]  /*1e30*/  IMAD.WIDE R168, R171, 0x2, R6 ;  /* 0x00000002aba87825 */ /* 0x000fc800078e0206 */
[----:B------:R-:W-:-:S04]  /*1e40*/  IMAD.WIDE R172, R179, 0x2, R2 ;  /* 0x00000002b3ac7825 */ /* 0x000fc800078e0202 */
[----:B0-----:R-:W-:-:S04]  /*1e50*/  IMAD.WIDE R248, R245, 0x2, R8 ;  /* 0x00000002f5f87825 */ /* 0x001fc800078e0208 */
[C---:B------:R-:W-:Y:S01]  /*1e60*/  IMAD.WIDE R174, R179.reuse, 0x2, R4 ;  /* 0x00000002b3ae7825 */ /* 0x040fe200078e0204 */
[----:B------:R0:W-:Y:S03]  /*1e70*/  STL.64 [R1+0x288], R248 ;  /* 0x000288f801007387 */ /* 0x0001e60000100a00 */
[----:B------:R-:W-:-:S04]  /*1e80*/  IMAD.WIDE R176, R179, 0x2, R6 ;  /* 0x00000002b3b07825 */ /* 0x000fc800078e0206 */
[----:B------:R-:W-:Y:S02]  /*1e90*/  IMAD R245, R244, 0xa, RZ ;  /* 0x0000000af4f57824 */ /* 0x000fe400078e02ff */
[----:B------:R-:W-:-:S04]  /*1ea0*/  IMAD.WIDE R180, R187, 0x2, R2 ;  /* 0x00000002bbb47825 */ /* 0x000fc800078e0202 */
[----:B0-----:R-:W-:-:S04]  /*1eb0*/  IMAD.WIDE R248, R246, 0x2, R2 ;  /* 0x00000002f6f87825 */ /* 0x001fc800078e0202 */
[C---:B------:R-:W-:Y:S01]  /*1ec0*/  IMAD.WIDE R182, R187.reuse, 0x2, R4 ;  /* 0x00000002bbb67825 */ /* 0x040fe200078e0204 */
[----:B------:R0:W-:Y:S03]  /*1ed0*/  STL.64 [R1+0x280], R248 ;  /* 0x000280f801007387 */ /* 0x0001e60000100a00 */
[----:B------:R-:W-:-:S04]  /*1ee0*/  IMAD.WIDE R184, R187, 0x2, R6 ;  /* 0x00000002bbb87825 */ /* 0x000fc800078e0206 */
[----:B------:R-:W-:-:S04]  /*1ef0*/  IMAD.WIDE R188, R195, 0x2, R2 ;  /* 0x00000002c3bc7825 */ /* 0x000fc800078e0202 */
[----:B------:R-:W-:-:S04]  /*1f00*/  IMAD.WIDE R190, R195, 0x2, R4 ;  /* 0x00000002c3be7825 */ /* 0x000fc800078e0204 */
[----:B0-----:R-:W-:-:S04]  /*1f10*/  IMAD.WIDE R248, R246, 0x2, R4 ;  /* 0x00000002f6f87825 */ /* 0x001fc800078e0204 */
[----:B------:R-:W-:Y:S01]  /*1f20*/  IMAD.WIDE R192, R195, 0x2, R6 ;  /* 0x00000002c3c07825 */ /* 0x000fe200078e0206 */
[----:B------:R0:W-:Y:S03]  /*1f30*/  STL.64 [R1+0x278], R248 ;  /* 0x000278f801007387 */ /* 0x0001e60000100a00 */
[----:B------:R-:W-:-:S04]  /*1f40*/  IMAD.WIDE R196, R203, 0x2, R2 ;  /* 0x00000002cbc47825 */ /* 0x000fc800078e0202 */
[----:B------:R-:W-:-:S04]  /*1f50*/  IMAD.WIDE R198, R203, 0x2, R4 ;  /* 0x00000002cbc67825 */ /* 0x000fc800078e0204 */
        /* <DEDUP_REMOVED lines=23> */
[----:B------:R-:W-:Y:S01]  /*20d0*/  IMAD.WIDE R240, R242, 0x2, R6 ;  /* 0x00000002f2f07825 */ /* 0x000fe200078e0206 */
[----:B------:R-:W-:-:S03]  /*20e0*/  UMOV UR15, 0x80000020 ;  /* 0x80000020000f7882 */ /* 0x000fc60000000000 */
[----:B------:R-:W-:-:S04]  /*20f0*/  IMAD.WIDE R10, R11, 0x2, R8 ;  /* 0x000000020b0a7825 */ /* 0x000fc800078e0208 */
[----:B0-----:R-:W-:-:S04]  /*2100*/  IMAD.WIDE R248, R247, 0x2, R6 ;  /* 0x00000002f7f87825 */ /* 0x001fc800078e0206 */
[--C-:B------:R-:W-:Y:S01]  /*2110*/  IMAD.WIDE R18, R19, 0x2, R8.reuse ;  /* 0x0000000213127825 */ /* 0x100fe200078e0208 */
[----:B------:R0:W-:Y:S03]  /*2120*/  STL.64 [R1+0x250], R248 ;  /* 0x000250f801007387 */ /* 0x0001e60000100a00 */
[----:B------:R-:W-:-:S04]  /*2130*/  IMAD.WIDE R154, R155, 0x2, R8 ;  /* 0x000000029b9a7825 */ /* 0x000fc800078e0208 */
[----:B------:R-:W-:-:S04]  /*2140*/  IMAD.WIDE R162, R163, 0x2, R8 ;  /* 0x00000002a3a27825 */ /* 0x000fc800078e0208 */
[--C-:B------:R-:W-:Y:S01]  /*2150*/  IMAD.WIDE R170, R171, 0x2, R8.reuse ;  /* 0x00000002abaa7825 */ /* 0x100fe200078e0208 */
[----:B0-----:R-:W2:Y:S03]  /*2160*/  LDL.LU.64 R248, [R1+0x3f0] ;  /* 0x0003f00001f87983 */ /* 0x001ea60000300a00 */
[----:B------:R-:W-:-:S04]  /*2170*/  IMAD.WIDE R246, R247, 0x2, R8 ;  /* 0x00000002f7f67825 */ /* 0x000fc800078e0208 */
[--C-:B------:R-:W-:Y:S01]  /*2180*/  IMAD.WIDE R178, R179, 0x2, R8.reuse ;  /* 0x00000002b3b27825 */ /* 0x100fe200078e0208 */
[----:B------:R2:W-:Y:S03]  /*2190*/  STL.64 [R1+0x248], R246 ;  /* 0x000248f601007387 */ /* 0x0005e60000100a00 */
[----:B------:R-:W-:-:S04]  /*21a0*/  IMAD.WIDE R186, R187, 0x2, R8 ;  /* 0x00000002bbba7825 */ /* 0x000fc800078e0208 */
[----:B------:R-:W-:-:S04]  /*21b0*/  IMAD.WIDE R194, R195, 0x2, R8 ;  /* 0x00000002c3c27825 */ /* 0x000fc800078e0208 */
[----:B------:R-:W-:-:S04]  /*21c0*/  IMAD.WIDE R202, R203, 0x2, R8 ;  /* 0x00000002cbca7825 */ /* 0x000fc800078e0208 */
[----:B------:R-:W-:-:S04]  /*21d0*/  IMAD.WIDE R210, R210, 0x2, R8 ;  /* 0x00000002d2d27825 */ /* 0x000fc800078e0208 */
[----:B------:R-:W-:-:S04]  /*21e0*/  IMAD.WIDE R218, R218, 0x2, R8 ;  /* 0x00000002dada7825 */ /* 0x000fc800078e0208 */
[----:B------:R-:W-:-:S04]  /*21f0*/  IMAD.WIDE R226, R226, 0x2, R8 ;  /* 0x00000002e2e27825 */ /* 0x000fc800078e0208 */
[----:B------:R-:W-:-:S04]  /*2200*/  IMAD.WIDE R234, R234, 0x2, R8 ;  /* 0x00000002eaea7825 */ /* 0x000fc800078e0208 */
[----:B------:R-:W-:-:S04]  /*2210*/  IMAD.WIDE R242, R242, 0x2, R8 ;  /* 0x00000002f2f27825 */ /* 0x000fc800078e0208 */
[----:B--2---:R-:W-:-:S05]  /*2220*/  IMAD.WIDE R246, R248, 0x2, R2 ;  /* 0x00000002f8f67825 */ /* 0x004fca00078e0202 */
[----:B------:R0:W-:Y:S02]  /*2230*/  STL.64 [R1+0x240], R246 ;  /* 0x000240f601007387 */ /* 0x0001e40000100a00 */
[----:B0-----:R-:W-:-:S05]  /*2240*/  IMAD.WIDE R246, R248, 0x2, R4 ;  /* 0x00000002f8f67825 */ /* 0x001fca00078e0204 */
        /* <DEDUP_REMOVED lines=11> */
[----:B0-----:R-:W-:-:S04]  /*2300*/  IMAD.WIDE R246, R249, 0x2, R8 ;  /* 0x00000002f9f67825 */ /* 0x001fc800078e0208 */
[C---:B------:R-:W-:Y:S01]  /*2310*/  IMAD.WIDE R248, R251.reuse, 0x2, R2 ;  /* 0x00000002fbf87825 */ /* 0x040fe200078e0202 */
[----:B------:R0:W-:Y:S04]  /*2320*/  STL.64 [R1+0x208], R246 ;  /* 0x000208f601007387 */ /* 0x0001e80000100a00 */
[----:B------:R1:W-:Y:S01]  /*2330*/  STL.64 [R1+0x200], R248 ;  /* 0x000200f801007387 */ /* 0x0003e20000100a00 */
[----:B0-----:R-:W-:-:S04]  /*2340*/  IMAD.WIDE R246, R251, 0x2, R4 ;  /* 0x00000002fbf67825 */ /* 0x001fc800078e0204 */
[C---:B-1----:R-:W-:Y:S01]  /*2350*/  IMAD.WIDE R248, R251.reuse, 0x2, R6 ;  /* 0x00000002fbf87825 */ /* 0x042fe200078e0206 */
        /* <DEDUP_REMOVED lines=12> */
[----:B------:R-:W-:Y:S04]  /*2420*/  STL.64 [R1+0x1c8], R246 ;  /* 0x0001c8f601007387 */ /* 0x000fe80000100a00 */
[----:B------:R0:W-:Y:S02]  /*2430*/  STL.64 [R1+0x1c0], R248 ;  /* 0x0001c0f801007387 */ /* 0x0001e40000100a00 */
[----:B0-----:R-:W-:-:S05]  /*2440*/  IMAD.WIDE R248, R245, 0x2, R4 ;  /* 0x00000002f5f87825 */ /* 0x001fca00078e0204 */
[----:B------:R0:W-:Y:S01]  /*2450*/  STL.64 [R1+0x1b8], R248 ;  /* 0x0001b8f801007387 */ /* 0x0001e20000100a00 */
[----:B------:R-:W-:Y:S02]  /*2460*/  IMAD R246, R244, 0x9, RZ ;  /* 0x00000009f4f67824 */ /* 0x000fe400078e02ff */
[----:B0-----:R-:W-:-:S05]  /*2470*/  IMAD.WIDE R248, R245, 0x2, R6 ;  /* 0x00000002f5f87825 */ /* 0x001fca00078e0206 */
[----:B------:R0:W-:Y:S02]  /*2480*/  STL.64 [R1+0x1b0], R248 ;  /* 0x0001b0f801007387 */ /* 0x0001e40000100a00 */
[----:B0-----:R-:W-:-:S05]  /*2490*/  IMAD.WIDE R248, R245, 0x2, R8 ;  /* 0x00000002f5f87825 */ /* 0x001fca00078e0208 */
[----:B------:R0:W-:Y:S02]  /*24a0*/  STL.64 [R1+0x1a8], R248 ;  /* 0x0001a8f801007387 */ /* 0x0001e40000100a00 */
[----:B0-----:R-:W-:-:S05]  /*24b0*/  IMAD.WIDE R248, R246, 0x2, R2 ;  /* 0x00000002f6f87825 */ /* 0x001fca00078e0202 */
[----:B------:R0:W-:Y:S01]  /*24c0*/  STL.64 [R1+0x1a0], R248 ;  /* 0x0001a0f801007387 */ /* 0x0001e20000100a00 */
[----:B------:R-:W-:Y:S02]  /*24d0*/  IMAD.SHL.U32 R245, R244, 0x8, RZ ;  /* 0x00000008f4f57824 */ /* 0x000fe400078e00ff */
[----:B0-----:R-:W-:-:S05]  /*24e0*/  IMAD.WIDE R248, R246, 0x2, R4 ;  /* 0x00000002f6f87825 */ /* 0x001fca00078e0204 */
[----:B------:R0:W-:Y:S02]  /*24f0*/  STL.64 [R1+0x198], R248 ;  /* 0x000198f801007387 */ /* 0x0001e40000100a00 */
[----:B0-----:R-:W-:-:S04]  /*2500*/  IMAD.WIDE R248, R246, 0x2, R6 ;  /* 0x00000002f6f87825 */ /* 0x001fc800078e0206 */
[----:B------:R-:W-:Y:S01]  /*2510*/  IMAD.WIDE R246, R246, 0x2, R8 ;  /* 0x00000002f6f67825 */ /* 0x000fe200078e0208 */
[----:B------:R0:W-:Y:S04]  /*2520*/  STL.64 [R1+0x190], R248 ;  /* 0x000190f801007387 */ /* 0x0001e80000100a00 */
[----:B------:R-:W-:Y:S01]  /*2530*/  STL.64 [R1+0x188], R246 ;  /* 0x000188f601007387 */ /* 0x000fe20000100a00 */
[----:B0-----:R-:W-:-:S05]  /*2540*/  IMAD.WIDE R248, R245, 0x2, R2 ;  /* 0x00000002f5f87825 */ /* 0x001fca00078e0202 */
        /* <DEDUP_REMOVED lines=10> */
[----:B------:R-:W-:Y:S02]  /*25f0*/  IMAD R245, R244, 0x6, RZ ;  /* 0x00000006f4f57824 */ /* 0x000fe400078e02ff */
        /* <DEDUP_REMOVED lines=41> */
[----:B------:R1:W-:Y:S01]  /*2890*/  STL.64 [R1+0xc8], R246 ;  /* 0x0000c8f601007387 */ /* 0x0003e20000100a00 */
[----:B0-----:R-:W-:-:S04]  /*28a0*/  IMAD.WIDE R248, R245, 0x2, R2 ;  /* 0x00000002f5f87825 */ /* 0x001fc800078e0202 */
[C---:B-1----:R-:W-:Y:S01]  /*28b0*/  IMAD.WIDE R246, R245.reuse, 0x2, R4 ;  /* 0x00000002f5f67825 */ /* 0x042fe200078e0204 */
[----:B------:R0:W-:Y:S04]  /*28c0*/  STL.64 [R1+0xc0], R248 ;  /* 0x0000c0f801007387 */ /* 0x0001e80000100a00 */
[----:B------:R1:W-:Y:S01]  /*28d0*/  STL.64 [R1+0xb8], R246 ;  /* 0x0000b8f601007387 */ /* 0x0003e20000100a00 */
[----:B0-----:R-:W-:-:S04]  /*28e0*/  IMAD.WIDE R248, R245, 0x2, R6 ;  /* 0x00000002f5f87825 */ /* 0x001fc800078e0206 */
[--C-:B-1----:R-:W-:Y:S01]  /*28f0*/  IMAD.WIDE R246, R245, 0x2, R8.reuse ;  /* 0x00000002f5f67825 */ /* 0x102fe200078e0208 */
[----:B------:R0:W-:Y:S03]  /*2900*/  STL.64 [R1+0xb0], R248 ;  /* 0x0000b0f801007387 */ /* 0x0001e60000100a00 */
[----:B------:R-:W-:Y:S01]  /*2910*/  IMAD.WIDE R244, R244, 0x2, R8 ;  /* 0x00000002f4f47825 */ /* 0x000fe200078e0208 */
[----:B------:R0:W-:Y:S04]  /*2920*/  STL.64 [R1+0xa8], R246 ;  /* 0x0000a8f601007387 */ /* 0x0001e80000100a00 */
[----:B------:R0:W-:Y:S02]  /*2930*/  STL.64 [R1+0xa0], R244 ;  /* 0x0000a0f401007387 */ /* 0x0001e40000100a00 */
.L_x_1:
[----:B-----5:R-:W-:Y:S01]  /*2940*/  STL.64 [R1+0x670], R210 ;  /* 0x000670d201007387 */ /* 0x020fe20000100a00 */
[----:B------:R-:W-:Y:S01]  /*2950*/  ISETP.GT.AND P2, PT, R0, RZ, PT ;  /* 0x000000ff0000720c */ /* 0x000fe20003f44270 */
[----:B------:R-:W-:Y:S02]  /*2960*/  ULDC UR12, c[0x0][0x23c] ;  /* 0x00008f00000c7ab9 */ /* 0x000fe40000000800 */
[----:B------:R1:W-:Y:S04]  /*2970*/  STL.64 [R1+0x668], R208 ;  /* 0x000668d001007387 */ /* 0x0003e80000100a00 */
[----:B------:R2:W-:Y:S04]  /*2980*/  STL.64 [R1+0x660], R206 ;  /* 0x000660ce01007387 */ /* 0x0005e80000100a00 */
[----:B------:R3:W-:Y:S04]  /*2990*/  STL.64 [R1+0x658], R204 ;  /* 0x000658cc01007387 */ /* 0x0007e80000100a00 */
[----:B------:R-:W-:Y:S01]  /*29a0*/  STL [R1+0x650], R252 ;  /* 0x000650fc01007387 */ /* 0x000fe20000100800 */
[----:B-1----:R-:W-:-:S03]  /*29b0*/  MOV R208, UR53 ;  /* 0x0000003500d07c02 */ /* 0x002fc60008000f00 */
[----:B------:R-:W-:Y:S01]  /*29c0*/  STL.64 [R1+0x648], R202 ;  /* 0x000648ca01007387 */ /* 0x000fe20000100a00 */
[----:B--2---:R-:W-:Y:S02]  /*29d0*/  MOV R206, UR49 ;  /* 0x0000003100ce7c02 */ /* 0x004fe40008000f00 */
[----:B------:R-:W-:Y:S01]  /*29e0*/  MOV R207, UR48 ;  /* 0x0000003000cf7c02 */ /* 0x000fe20008000f00 */
[----:B------:R1:W-:Y:S04]  /*29f0*/  STL.64 [R1+0x640], R200 ;  /* 0x000640c801007387 */ /* 0x0003e80000100a00 */
[----:B------:R-:W-:Y:S04]  /*2a00*/  STL.64 [R1+0x638], R198 ;  /* 0x000638c601007387 */ /* 0x000fe80000100a00 */
[----:B------:R-:W-:Y:S04]  /*2a10*/  STL.64 [R1+0x630], R196 ;  /* 0x000630c401007387 */ /* 0x000fe80000100a00 */
[----:B------:R-:W-:Y:S04]  /*2a20*/  STL.64 [R1+0x628], R194 ;  /* 0x000628c201007387 */ /* 0x000fe80000100a00 */
[----:B------:R-:W-:Y:S04]  /*2a30*/  STL.64 [R1+0x620], R192 ;  /* 0x000620c001007387 */ /* 0x000fe80000100a00 */
[----:B------:R-:W-:Y:S04]  /*2a40*/  STL.64 [R1+0x618], R190 ;  /* 0x000618be01007387 */ /* 0x000fe80000100a00 */
[----:B------:R-:W-:Y:S04]  /*2a50*/  STL [R1+0x610], R174 ;  /* 0x000610ae01007387 */ /* 0x000fe80000100800 */
[----:B------:R-:W-:Y:S04]  /*2a60*/  STL.64 [R1+0x608], R188 ;  /* 0x000608bc01007387 */ /* 0x000fe80000100a00 */
[----:B------:R-:W-:Y:S04]  /*2a70*/  STL.64 [R1+0x600], R186 ;  /* 0x000600ba01007387 */ /* 0x000fe80000100a00 */
        /* <DEDUP_REMOVED lines=17> */
[----:B------:R-:W-:Y:S04]  /*2b90*/  STL [R1+0x574], R153 ;  /* 0x0005749901007387 */ /* 0x000fe80000100800 */
[----:B------:R-:W-:Y:S04]  /*2ba0*/  STL [R1+0x570], R18 ;  /* 0x0005701201007387 */ /* 0x000fe80000100800 */
[----:B------:R-:W-:Y:S04]  /*2bb0*/  STL.64 [R1+0x568], R22 ;  /* 0x0005681601007387 */ /* 0x000fe80000100a00 */
[----:B------:R-:W-:Y:S04]  /*2bc0*/  STL.64 [R1+0x560], R20 ;  /* 0x0005601401007387 */ /* 0x000fe80000100a00 */
[----:B------:R-:W-:Y:S04]  /*2bd0*/  STL [R1+0x55c], R19 ;  /* 0x00055c1301007387 */ /* 0x000fe80000100800 */
[----:B------:R-:W-:Y:S04]  /*2be0*/  STL [R1+0x558], R16 ;  /* 0x0005581001007387 */ /* 0x000fe80000100800 */
[----:B------:R-:W-:Y:S04]  /*2bf0*/  STL [R1+0x554], R17 ;  /* 0x0005541101007387 */ /* 0x000fe80000100800 */
[----:B------:R-:W-:Y:S04]  /*2c00*/  STL [R1+0x550], R14 ;  /* 0x0005500e01007387 */ /* 0x000fe80000100800 */
[----:B------:R-:W-:Y:S04]  /*2c10*/  STL [R1+0x54c], R15 ;  /* 0x00054c0f01007387 */ /* 0x000fe80000100800 */
[----:B------:R-:W-:Y:S04]  /*2c20*/  STL [R1+0x548], R12 ;  /* 0x0005480c01007387 */ /* 0x000fe80000100800 */
[----:B------:R-:W-:Y:S01]  /*2c30*/  STL [R1+0x544], R13 ;  /* 0x0005440d01007387 */ /* 0x000fe20000100800 */
[----:B0-----:R-:W-:-:S03]  /*2c40*/  IADD3 R246, P0, R4, UR60, RZ ;  /* 0x0000003c04f67c10 */ /* 0x001fc6000ff1e0ff */
[----:B------:R-:W-:Y:S04]  /*2c50*/  STL [R1+0x540], R10 ;  /* 0x0005400a01007387 */ /* 0x000fe80000100800 */
[----:B------:R-:W-:Y:S04]  /*2c60*/  STL [R1+0x53c], R11 ;  /* 0x00053c0b01007387 */ /* 0x000fe80000100800 */
[----:B------:R-:W-:Y:S01]  /*2c70*/  STL [R1+0x538], R250 ;  /* 0x000538fa01007387 */ /* 0x000fe20000100800 */
[----:B---3--:R-:W-:-:S03]  /*2c80*/  PRMT R205, RZ, 0x7610, R205 ;  /* 0x00007610ffcd7816 */ /* 0x008fc600000000cd */
[----:B------:R0:W-:Y:S01]  /*2c90*/  STL [R1+0x3ec], R206 ;  /* 0x0003ecce01007387 */ /* 0x0001e20000100800 */
[----:B------:R-:W-:-:S03]  /*2ca0*/  IADD3.X R247, R5, UR61, RZ, P0, !PT ;  /* 0x0000003d05f77c10 */ /* 0x000fc600087fe4ff */
[----:B------:R2:W-:Y:S01]  /*2cb0*/  STL [R1+0x3e8], R207 ;  /* 0x0003e8cf01007387 */ /* 0x0005e20000100800 */
[----:B------:R-:W-:-:S03]  /*2cc0*/  IADD3 R244, P1, R6, UR60, RZ ;  /* 0x0000003c06f47c10 */ /* 0x000fc6000ff3e0ff */
[----:B------:R3:W-:Y:S01]  /*2cd0*/  STL [R1+0x3e4], R208 ;  /* 0x0003e4d001007387 */ /* 0x0007e20000100800 */
[----:B------:R-:W-:Y:S02]  /*2ce0*/  PRMT R204, RZ, 0x7610, R204 ;  /* 0x00007610ffcc7816 */ /* 0x000fe400000000cc */
[----:B------:R-:W-:Y:S01]  /*2cf0*/  IADD3.X R245, R7, UR61, RZ, P1, !PT ;  /* 0x0000003d07f57c10 */ /* 0x000fe20008ffe4ff */
[----:B------:R4:W4:Y:S01]  /*2d00*/  @P2 LDG.E.U16 R205, desc[UR6][R246.64] ;  /* 0x00000006f6cd2981 */ /* 0x000922000c1e1500 */
[----:B------:R-:W-:Y:S02]  /*2d10*/  PRMT R210, RZ, 0x7610, R210 ;  /* 0x00007610ffd27816 */ /* 0x000fe400000000d2 */
[----:B-1----:R-:W-:Y:S01]  /*2d20*/  PRMT R201, RZ, 0x7610, R201 ;  /* 0x00007610ffc97816 */ /* 0x002fe200000000c9 */
[----:B------:R1:W4:Y:S01]  /*2d30*/  @P2 LDG.E.U16 R204, desc[UR6][R244.64] ;  /* 0x00000006f4cc2981 */ /* 0x000322000c1e1500 */
[----:B0-----:R-:W-:Y:S02]  /*2d40*/  MOV R206, UR52 ;  /* 0x0000003400ce7c02 */ /* 0x001fe40008000f00 */
[----:B--2---:R-:W-:Y:S01]  /*2d50*/  MOV R207, UR57 ;  /* 0x0000003900cf7c02 */ /* 0x004fe20008000f00 */
[----:B---3--:R-:W2:Y:S01]  /*2d60*/  LDL.64 R208, [R1+0xa0] ;  /* 0x0000a00001d07983 */ /* 0x008ea20000100a00 */
[----:B----4-:R-:W-:-:S03]  /*2d70*/  IADD3 R246, P0, R8, UR60, RZ ;  /* 0x0000003c08f67c10 */ /* 0x010fc6000ff1e0ff */
[----:B------:R0:W-:Y:S01]  /*2d80*/  STL [R1+0x3e0], R206 ;  /* 0x0003e0ce01007387 */ /* 0x0001e20000100800 */
[----:B------:R-:W-:Y:S02]  /*2d90*/  IADD3.X R247, R9, UR61, RZ, P0, !PT ;  /* 0x0000003d09f77c10 */ /* 0x000fe400087fe4ff */
[----:B-1----:R-:W-:Y:S01]  /*2da0*/  IADD3 R244, P1, R2, UR60, RZ ;  /* 0x0000003c02f47c10 */ /* 0x002fe2000ff3e0ff */
[----:B------:R-:W-:Y:S04]  /*2db0*/  STL [R1+0x3dc], R207 ;  /* 0x0003dccf01007387 */ /* 0x000fe80000100800 */
[----:B------:R-:W3:Y:S01]  /*2dc0*/  @P2 LDG.E.U16 R210, desc[UR6][R246.64] ;  /* 0x00000006f6d22981 */ /* 0x000ee2000c1e1500 */
[----:B------:R-:W-:Y:S02]  /*2dd0*/  IADD3.X R245, R3, UR61, RZ, P1, !PT ;  /* 0x0000003d03f57c10 */ /* 0x000fe40008ffe4ff */
[----:B------:R-:W-:-:S02]  /*2de0*/  ISETP.GT.AND P0, PT, R0, 0x1, PT ;  /* 0x000000010000780c */ /* 0x000fc40003f04270 */
[----:B0-----:R-:W-:Y:S01]  /*2df0*/  MOV R206, UR56 ;  /* 0x0000003800ce7c02 */ /* 0x001fe20008000f00 */
[----:B------:R2:W4:Y:S01]  /*2e00*/  @P2 LDG.E.U16 R201, desc[UR6][R244.64] ;  /* 0x00000006f4c92981 */ /* 0x000522000c1e1500 */
[----:B------:R-:W-:-:S03]  /*2e10*/  PRMT R200, RZ, 0x7610, R200 ;  /* 0x00007610ffc87816 */ /* 0x000fc600000000c8 */
[----:B------:R0:W-:Y:S04]  /*2e20*/  STL [R1+0x3d8], R206 ;  /* 0x0003d8ce01007387 */ /* 0x0001e80000100800 */
[----:B0-----:R-:W4:Y:S01]  /*2e30*/  LDL.64 R206, [R1+0xb8] ;  /* 0x0000b80001ce7983 */ /* 0x001f220000100a00 */
[----:B--2---:R-:W-:Y:S01]  /*2e40*/  IMAD.MOV.U32 R245, RZ, RZ, R209 ;  /* 0x000000fffff57224 */ /* 0x004fe200078e00d1 */
[----:B------:R-:W-:-:S04]  /*2e50*/  IADD3 R246, P3, R208, UR60, RZ ;  /* 0x0000003cd0f67c10 */ /* 0x000fc8000ff7e0ff */
[----:B------:R-:W-:Y:S01]  /*2e60*/  IADD3.X R247, R245, UR61, RZ, P3, !PT ;  /* 0x0000003df5f77c10 */ /* 0x000fe20009ffe4ff */
[----:B------:R-:W-:Y:S04]  /*2e70*/  STL [R1+0x8], R204 ;  /* 0x000008cc01007387 */ /* 0x000fe80000100800 */
[----:B------:R-:W2:Y:S04]  /*2e80*/  @P0 LDG.E.U16 R200, desc[UR6][R246.64] ;  /* 0x00000006f6c80981 */ /* 0x000ea8000c1e1500 */
[----:B------:R0:W-:Y:S04]  /*2e90*/  STL [R1+0xc], R205 ;  /* 0x00000ccd01007387 */ /* 0x0001e80000100800 */
[----:B0-----:R-:W2:Y:S04]  /*2ea0*/  LDL.64 R204, [R1+0xb0] ;  /* 0x0000b00001cc7983 */ /* 0x001ea80000100a00 */
[----:B------:R-:W-:Y:S04]  /*2eb0*/  STL [R1+0x3f0], R9 ;  /* 0x0003f00901007387 */ /* 0x000fe80000100800 */
[----:B------:R-:W-:Y:S04]  /*2ec0*/  STL [R1+0x3f4], R8 ;  /* 0x0003f40801007387 */ /* 0x000fe80000100800 */
[----:B---3--:R0:W-:Y:S04]  /*2ed0*/  STL [R1], R210 ;  /* 0x000000d201007387 */ /* 0x0081e80000100800 */
[----:B0-----:R-:W3:Y:S01]  /*2ee0*/  LDL.64 R210, [R1+0xa8] ;  /* 0x0000a80001d27983 */ /* 0x001ee20000100a00 */
[----:B------:R-:W-:-:S03]  /*2ef0*/  IMAD.MOV.U32 R244, RZ, RZ, R208 ;  /* 0x000000fffff47224 */ /* 0x000fc600078e00d0 */
[----:B------:R-:W3:Y:S01]  /*2f00*/  LDL.64 R208, [R1+0xc0] ;  /* 0x0000c00001d07983 */ /* 0x000ee20000100a00 */
[----:B----4-:R-:W-:Y:S02]  /*2f10*/  IADD3 R248, P2, R206, UR60, RZ ;  /* 0x0000003ccef87c10 */ /* 0x010fe4000ff5e0ff */
[----:B------:R-:W-:Y:S02]  /*2f20*/  ISETP.GT.AND P1, PT, R0, 0x2, PT ;  /* 0x000000020000780c */ /* 0x000fe40003f24270 */
[----:B------:R-:W-:Y:S02]  /*2f30*/  IADD3.X R249, R207, UR61, RZ, P2, !PT ;  /* 0x0000003dcff97c10 */ /* 0x000fe400097fe4ff */
[----:B------:R-:W-:Y:S02]  /*2f40*/  PRMT R194, RZ, 0x7610, R194 ;  /* 0x00007610ffc27816 */ /* 0x000fe400000000c2 */
[----:B------:R-:W-:Y:S01]  /*2f50*/  PRMT R195, RZ, 0x7610, R195 ;  /* 0x00007610ffc37816 */ /* 0x000fe200000000c3 */
[----:B--2---:R-:W-:Y:S04]  /*2f60*/  STL [R1+0x398], R200 ;  /* 0x000398c801007387 */ /* 0x004fe80000100800 */
[----:B------:R0:W-:Y:S01]  /*2f70*/  STL [R1+0x3a0], R201 ;  /* 0x0003a0c901007387 */ /* 0x0001e20000100800 */
[----:B------:R-:W-:-:S02]  /*2f80*/  PRMT R203, RZ, 0x7610, R203 ;  /* 0x00007610ffcb7816 */ /* 0x000fc400000000cb */
[----:B------:R-:W-:Y:S01]  /*2f90*/  PRMT R202, RZ, 0x7610, R202 ;  /* 0x00007610ffca7816 */ /* 0x000fe200000000ca */
[----:B------:R-:W2:Y:S04]  /*2fa0*/  LDL.64 R206, [R1+0xd0] ;  /* 0x0000d00001ce7983 */ /* 0x000ea80000100a00 */
[----:B------:R-:W4:Y:S04]  /*2fb0*/  @P1 LDG.E.U16 R203, desc[UR6][R248.64] ;  /* 0x00000006f8cb1981 */ /* 0x000f28000c1e1500 */
[----:B0-----:R-:W2:Y:S01]  /*2fc0*/  LDL.64 R200, [R1+0xd8] ;  /* 0x0000d80001c87983 */ /* 0x001ea20000100a00 */
[----:B------:R-:W-:-:S04]  /*2fd0*/  IADD3 R244, P3, R204, UR60, RZ ;  /* 0x0000003cccf47c10 */ /* 0x000fc8000ff7e0ff */
[----:B------:R-:W-:Y:S02]  /*2fe0*/  IADD3.X R245, R205, UR61, RZ, P3, !PT ;  /* 0x0000003dcdf57c10 */ /* 0x000fe40009ffe4ff */
[----:B---3--:R-:W-:-:S03]  /*2ff0*/  IADD3 R246, P2, R210, UR60, RZ ;  /* 0x0000003cd2f67c10 */ /* 0x008fc6000ff5e0ff */
[----:B------:R0:W3:Y:S01]  /*3000*/  @P1 LDG.E.U16 R195, desc[UR6][R244.64] ;  /* 0x00000006f4c31981 */ /* 0x0000e2000c1e1500 */
[----:B------:R-:W-:-:S03]  /*3010*/  IADD3.X R247, R211, UR61, RZ, P2, !PT ;  /* 0x0000003dd3f77c10 */ /* 0x000fc600097fe4ff */
[----:B------:R-:W4:Y:S04]  /*3020*/  LDL.64 R204, [R1+0xc8] ;  /* 0x0000c80001cc7983 */ /* 0x000f280000100a00 */
[----:B------:R-:W3:Y:S01]  /*3030*/  @P1 LDG.E.U16 R194, desc[UR6][R246.64] ;  /* 0x00000006f6c21981 */ /* 0x000ee2000c1e1500 */
[----:B0-----:R-:W-:Y:S02]  /*3040*/  IADD3 R244, P3, R208, UR60, RZ ;  /* 0x0000003cd0f47c10 */ /* 0x001fe4000ff7e0ff */
[----:B------:R-:W-:Y:S01]  /*3050*/  ISETP.GT.AND P2, PT, R0, 0x3, PT ;  /* 0x000000030000780c */ /* 0x000fe20003f44270 */
[----:B------:R-:W4:Y:S01]  /*3060*/  LDL.LU.64 R210, [R1+0x670] ;  /* 0x0006700001d27983 */ /* 0x000f220000300a00 */
[----:B------:R-:W-:Y:S02]  /*3070*/  IADD3.X R245, R209, UR61, RZ, P3, !PT ;  /* 0x0000003dd1f57c10 */ /* 0x000fe40009ffe4ff */
[----:B------:R-:W-:Y:S01]  /*3080*/  PRMT R249, RZ, 0x7610, R249 ;  /* 0x00007610fff97816 */ /* 0x000fe200000000f9 */
[----:B------:R-:W4:Y:S04]  /*3090*/  LDL.LU.64 R208, [R1+0x668] ;  /* 0x0006680001d07983 */ /* 0x000f280000300a00 */
[----:B------:R0:W4:Y:S02]  /*30a0*/  @P1 LDG.E.U16 R202, desc[UR6][R244.64] ;  /* 0x00000006f4ca1981 */ /* 0x000124000c1e1500 */
[----:B0-----:R-:W-:Y:S01]  /*30b0*/  IMAD.MOV.U32 R245, RZ, RZ, R249 ;  /* 0x000000fffff57224 */ /* 0x001fe200078e00f9 */
[----:B--2---:R-:W-:-:S04]  /*30c0*/  IADD3 R246, P3, R200, UR60, RZ ;  /* 0x0000003cc8f67c10 */ /* 0x004fc8000ff7e0ff */
[----:B------:R-:W-:-:S05]  /*30d0*/  IADD3.X R247, R201, UR61, RZ, P3, !PT ;  /* 0x0000003dc9f77c10 */ /* 0x000fca0009ffe4ff */
[----:B------:R-:W2:Y:S04]  /*30e0*/  @P2 LDG.E.U16 R245, desc[UR6][R246.64] ;  /* 0x00000006f6f52981 */ /* 0x000ea8000c1e1500 */
[----:B---3--:R-:W-:Y:S04]  /*30f0*/  STL [R1+0x390], R194 ;  /* 0x000390c201007387 */ /* 0x008fe80000100800 */
[----:B------:R0:W-:Y:S04]  /*3100*/  STL [R1+0x394], R195 ;  /* 0x000394c301007387 */ /* 0x0001e80000100800 */
[----:B0-----:R-:W3:Y:S01]  /*3110*/  LDL.64 R194, [R1+0xe0] ;  /* 0x0000e00001c27983 */ /* 0x001ee20000100a00 */
[----:B------:R-:W-:-:S03]  /*3120*/  IADD3 R248, P1, R206, UR60, RZ ;  /* 0x0000003ccef87c10 */ /* 0x000fc6000ff3e0ff */
[----:B----4-:R-:W-:Y:S01]  /*3130*/  STL [R1+0x38c], R202 ;  /* 0x00038cca01007387 */ /* 0x010fe20000100800 */
[----:B------:R-:W-:-:S03]  /*3140*/  IADD3 R244, P3, R204, UR60, RZ ;  /* 0x0000003cccf47c10 */ /* 0x000fc6000ff7e0ff */
[----:B------:R0:W-:Y:S04]  /*3150*/  STL [R1+0x39c], R203 ;  /* 0x00039ccb01007387 */ /* 0x0001e80000100800 */
[----:B------:R-:W4:Y:S01]  /*3160*/  LDL.64 R200, [R1+0xf0] ;  /* 0x0000f00001c87983 */ /* 0x000f220000100a00 */
[----:B------:R-:W-:-:S03]  /*3170*/  PRMT R191, RZ, 0x7610, R191 ;  /* 0x00007610ffbf7816 */ /* 0x000fc600000000bf */
[----:B0-----:R-:W4:Y:S04]  /*3180*/  LDL.64 R202, [R1+0xf8] ;  /* 0x0000f80001ca7983 */ /* 0x001f280000100a00 */
[----:B------:R0:W-:Y:S01]  /*3190*/  STL.S16 [R1+0x380], R249 ;  /* 0x000380f901007387 */ /* 0x0001e20000100600 */
[----:B------:R-:W-:Y:S02]  /*31a0*/  PRMT R252, RZ, 0x7610, R252 ;  /* 0x00007610fffc7816 */ /* 0x000fe400000000fc */
[----:B0-----:R-:W-:Y:S02]  /*31b0*/  IADD3.X R249, R207, UR61, RZ, P1, !PT ;  /* 0x0000003dcff97c10 */ /* 0x001fe40008ffe4ff */
[----:B------:R-:W4:Y:S01]  /*31c0*/  LDL.LU.64 R206, [R1+0x660] ;  /* 0x0006600001ce7983 */ /* 0x000f220000300a00 */
[----:B------:R-:W-:-:S03]  /*31d0*/  PRMT R190, RZ, 0x7610, R190 ;  /* 0x00007610ffbe7816 */ /* 0x000fc600000000be */
[----:B------:R-:W4:Y:S04]  /*31e0*/  @P2 LDG.E.U16 R252, desc[UR6][R248.64] ;  /* 0x00000006f8fc2981 */ /* 0x000f28000c1e1500 */
[----:B--2---:R0:W-:Y:S02]  /*31f0*/  @P2 STL [R1+0x380], R245 ;  /* 0x000380f501002387 */ /* 0x0041e40000100800 */
[----:B0-----:R-:W-:Y:S02]  /*3200*/  IADD3.X R245, R205, UR61, RZ, P3, !PT ;  /* 0x0000003dcdf57c10 */ /* 0x001fe40009ffe4ff */
[----:B---3--:R-:W-:-:S03]  /*3210*/  IADD3 R246, P4, R194, UR60, RZ ;  /* 0x0000003cc2f67c10 */ /* 0x008fc6000ff9e0ff */
[----:B------:R0:W2:Y:S01]  /*3220*/  @P2 LDG.E.U16 R191, desc[UR6][R244.64] ;  /* 0x00000006f4bf2981 */ /* 0x0000a2000c1e1500 */
[----:B------:R-:W-:Y:S02]  /*3230*/  ISETP.GT.AND P1, PT, R0, 0x4, PT ;  /* 0x000000040000780c */ /* 0x000fe40003f24270 */
[----:B------:R-:W-:Y:S01]  /*3240*/  PRMT R198, RZ, 0x7610, R198 ;  /* 0x00007610ffc67816 */ /* 0x000fe200000000c6 */
[----:B------:R-:W3:Y:S01]  /*3250*/  LDL.LU.64 R204, [R1+0x658] ;  /* 0x0006580001cc7983 */ /* 0x000ee20000300a00 */
[----:B0-----:R-:W-:-:S05]  /*3260*/  IMAD.MOV.U32 R245, RZ, RZ, R195 ;  /* 0x000000fffff57224 */ /* 0x001fca00078e00c3 */
[----:B------:R-:W-:-:S05]  /*3270*/  IADD3.X R247, R245, UR61, RZ, P4, !PT ;  /* 0x0000003df5f77c10 */ /* 0x000fca000a7fe4ff */
[----:B------:R-:W2:Y:S01]  /*3280*/  @P2 LDG.E.U16 R190, desc[UR6][R246.64] ;  /* 0x00000006f6be2981 */ /* 0x000ea2000c1e1500 */
[----:B------:R-:W-:Y:S01]  /*3290*/  IMAD.MOV.U32 R244, RZ, RZ, R194 ;  /* 0x000000fffff47224 */ /* 0x000fe200078e00c2 */
[----:B----4-:R-:W-:Y:S02]  /*32a0*/  IADD3 R244, P4, R200, UR60, RZ ;  /* 0x0000003cc8f47c10 */ /* 0x010fe4000ff9e0ff */
[----:B------:R-:W-:Y:S02]  /*32b0*/  IADD3 R248, P3, R202, UR60, RZ ;  /* 0x0000003ccaf87c10 */ /* 0x000fe4000ff7e0ff */
[----:B------:R-:W-:Y:S02]  /*32c0*/  PRMT R199, RZ, 0x7610, R199 ;  /* 0x00007610ffc77816 */ /* 0x000fe400000000c7 */
[----:B------:R-:W-:Y:S02]  /*32d0*/  IADD3.X R245, R201, UR61, RZ, P4, !PT ;  /* 0x0000003dc9f57c10 */ /* 0x000fe4000a7fe4ff */
[----:B------:R-:W-:-:S03]  /*32e0*/  IADD3.X R249, R203, UR61, RZ, P3, !PT ;  /* 0x0000003dcbf97c10 */ /* 0x000fc60009ffe4ff */
[----:B------:R-:W4:Y:S04]  /*32f0*/  @P1 LDG.E.U16 R198, desc[UR6][R244.64] ;  /* 0x00000006f4c61981 */ /* 0x000f28000c1e1500 */
[----:B------:R-:W3:Y:S04]  /*3300*/  @P1 LDG.E.U16 R199, desc[UR6][R248.64] ;  /* 0x00000006f8c71981 */ /* 0x000ee8000c1e1500 */
[----:B------:R0:W-:Y:S04]  /*3310*/  STL [R1+0x384], R252 ;  /* 0x000384fc01007387 */ /* 0x0001e80000100800 */
[----:B0-----:R-:W3:Y:S04]  /*3320*/  LDL.LU R252, [R1+0x650] ;  /* 0x0006500001fc7983 */ /* 0x001ee80000300800 */
[----:B------:R-:W3:Y:S04]  /*3330*/  LDL.64 R194, [R1+0x100] ;  /* 0x0001000001c27983 */ /* 0x000ee80000100a00 */
[----:B------:R-:W3:Y:S04]  /*3340*/  LDL.LU.64 R202, [R1+0x648] ;  /* 0x0006480001ca7983 */ /* 0x000ee80000300a00 */
[----:B--2---:R-:W-:Y:S04]  /*3350*/  STL [R1+0x378], R190 ;  /* 0x000378be01007387 */ /* 0x004fe80000100800 */
[----:B------:R0:W-:Y:S04]  /*3360*/  STL [R1+0x37c], R191 ;  /* 0x00037cbf01007387 */ /* 0x0001e80000100800 */
[----:B------:R-:W2:Y:S04]  /*3370*/  LDL.64 R248, [R1+0xe8] ;  /* 0x0000e80001f87983 */ /* 0x000ea80000100a00 */
[----:B------:R-:W2:Y:S04]  /*3380*/  LDL.64 R200, [R1+0x110] ;  /* 0x0001100001c87983 */ /* 0x000ea80000100a00 */
[----:B0-----:R-:W2:Y:S04]  /*3390*/  LDL.64 R190, [R1+0x118] ;  /* 0x0001180001be7983 */ /* 0x001ea80000100a00 */
[----:B----4-:R-:W-:Y:S04]  /*33a0*/  STL [R1+0x370], R198 ;  /* 0x000370c601007387 */ /* 0x010fe80000100800 */
[----:B---3--:R0:W-:Y:S04]  /*33b0*/  STL [R1+0x374], R199 ;  /* 0x000374c701007387 */ /* 0x0081e80000100800 */
[----:B0-----:R-:W3:Y:S01]  /*33c0*/  LDL.64 R198, [R1+0x108] ;  /* 0x0001080001c67983 */ /* 0x001ee20000100a00 */
[----:B------:R-:W-:-:S02]  /*33d0*/  IADD3 R244, P3, R194, UR60, RZ ;  /* 0x0000003cc2f47c10 */ /* 0x000fc4000ff7e0ff */
[----:B------:R-:W-:Y:S02]  /*33e0*/  PRMT R193, RZ, 0x7610, R193 ;  /* 0x00007610ffc17816 */ /* 0x000fe400000000c1 */
[----:B------:R-:W-:Y:S02]  /*33f0*/  IADD3.X R245, R195, UR61, RZ, P3, !PT ;  /* 0x0000003dc3f57c10 */ /* 0x000fe40009ffe4ff */
[----:B------:R-:W-:Y:S01]  /*3400*/  PRMT R192, RZ, 0x7610, R192 ;  /* 0x00007610ffc07816 */ /* 0x000fe200000000c0 */
[----:B------:R-:W4:Y:S01]  /*3410*/  LDL.64 R194, [R1+0x120] ;  /* 0x0001200001c27983 */ /* 0x000f220000100a00 */
[----:B------:R-:W-:-:S04]  /*3420*/  PRMT R196, RZ, 0x7610, R196 ;  /* 0x00007610ffc47816 */ /* 0x000fc800000000c4 */
[----:B------:R-:W4:Y:S01]  /*3430*/  @P1 LDG.E.U16 R192, desc[UR6][R244.64] ;  /* 0x00000006f4c01981 */ /* 0x000f22000c1e1500 */
[----:B------:R-:W-:Y:S02]  /*3440*/  PRMT R197, RZ, 0x7610, R197 ;  /* 0x00007610ffc57816 */ /* 0x000fe400000000c5 */
[----:B--2---:R-:W-:-:S04]  /*3450*/  IADD3 R246, P2, R248, UR60, RZ ;  /* 0x0000003cf8f67c10 */ /* 0x004fc8000ff5e0ff */
[----:B------:R-:W-:Y:S02]  /*3460*/  IADD3.X R247, R249, UR61, RZ, P2, !PT ;  /* 0x0000003df9f77c10 */ /* 0x000fe400097fe4ff */
[----:B------:R-:W-:-:S03]  /*3470*/  ISETP.GT.AND P2, PT, R0, 0x5, PT ;  /* 0x000000050000780c */ /* 0x000fc60003f44270 */
[----:B------:R0:W2:Y:S01]  /*3480*/  @P1 LDG.E.U16 R193, desc[UR6][R246.64] ;  /* 0x00000006f6c11981 */ /* 0x0000a2000c1e1500 */
[----:B------:R-:W-:-:S04]  /*3490*/  IADD3 R248, P1, R200, UR60, RZ ;  /* 0x0000003cc8f87c10 */ /* 0x000fc8000ff3e0ff */
[----:B------:R-:W-:Y:S02]  /*34a0*/  IADD3.X R249, R201, UR61, RZ, P1, !PT ;  /* 0x0000003dc9f97c10 */ /* 0x000fe40008ffe4ff */
[----:B0-----:R-:W-:-:S03]  /*34b0*/  IADD3 R246, P3, R190, UR60, RZ ;  /* 0x0000003cbef67c10 */ /* 0x001fc6000ff7e0ff */
[----:B------:R-:W2:Y:S01]  /*34c0*/  @P2 LDG.E.U16 R196, desc[UR6][R248.64] ;  /* 0x00000006f8c42981 */ /* 0x000ea2000c1e1500 */
[----:B------:R-:W-:-:S05]  /*34d0*/  IADD3.X R247, R191, UR61, RZ, P3, !PT ;  /* 0x0000003dbff77c10 */ /* 0x000fca0009ffe4ff */
[----:B------:R0:W2:Y:S01]  /*34e0*/  @P2 LDG.E.U16 R197, desc[UR6][R246.64] ;  /* 0x00000006f6c52981 */ /* 0x0000a2000c1e1500 */
[----:B---3--:R-:W-:Y:S02]  /*34f0*/  IADD3 R244, P3, R198, UR60, RZ ;  /* 0x0000003cc6f47c10 */ /* 0x008fe4000ff7e0ff */
[----:B------:R-:W-:Y:S01]  /*3500*/  PRMT R187, RZ, 0x7610, R187 ;  /* 0x00007610ffbb7816 */ /* 0x000fe200000000bb */
[----:B0-----:R-:W-:-:S05]  /*3510*/  IMAD.MOV.U32 R247, RZ, RZ, R199 ;  /* 0x000000fffff77224 */ /* 0x001fca00078e00c7 */
[----:B------:R-:W-:Y:S01]  /*3520*/  IADD3.X R245, R247, UR61, RZ, P3, !PT ;  /* 0x0000003df7f57c10 */ /* 0x000fe20009ffe4ff */
[----:B------:R-:W-:Y:S01]  /*3530*/  IMAD.MOV.U32 R246, RZ, RZ, R198 ;  /* 0x000000fffff67224 */ /* 0x000fe200078e00c6 */
[----:B----4-:R-:W-:-:S03]  /*3540*/  IADD3 R246, P4, R194, UR60, RZ ;  /* 0x0000003cc2f67c10 */ /* 0x010fc6000ff9e0ff */
[----:B------:R0:W3:Y:S01]  /*3550*/  @P2 LDG.E.U16 R187, desc[UR6][R244.64] ;  /* 0x00000006f4bb2981 */ /* 0x0000e2000c1e1500 */
[----:B------:R-:W-:Y:S01]  /*3560*/  PRMT R186, RZ, 0x7610, R186 ;  /* 0x00007610ffba7816 */ /* 0x000fe200000000ba */
[----:B0-----:R-:W-:-:S05]  /*3570*/  IMAD.MOV.U32 R245, RZ, RZ, R195 ;  /* 0x000000fffff57224 */ /* 0x001fca00078e00c3 */
[----:B------:R-:W-:Y:S01]  /*3580*/  IADD3.X R247, R245, UR61, RZ, P4, !PT ;  /* 0x0000003df5f77c10 */ /* 0x000fe2000a7fe4ff */
[----:B------:R-:W-:Y:S04]  /*3590*/  STL [R1+0x368], R192 ;  /* 0x000368c001007387 */ /* 0x000fe80000100800 */
[----:B------:R-:W4:Y:S04]  /*35a0*/  @P2 LDG.E.U16 R186, desc[UR6][R246.64] ;  /* 0x00000006f6ba2981 */ /* 0x000f28000c1e1500 */
[----:B--2---:R0:W-:Y:S04]  /*35b0*/  STL [R1+0x36c], R193 ;  /* 0x00036cc101007387 */ /* 0x0041e80000100800 */
[----:B------:R-:W2:Y:S04]  /*35c0*/  LDL.64 R190, [R1+0x130] ;  /* 0x0001300001be7983 */ /* 0x000ea80000100a00 */
[----:B0-----:R-:W2:Y:S04]  /*35d0*/  LDL.64 R192, [R1+0x138] ;  /* 0x0001380001c07983 */ /* 0x001ea80000100a00 */
[----:B------:R-:W2:Y:S04]  /*35e0*/  LDL.LU.64 R200, [R1+0x640] ;  /* 0x0006400001c87983 */ /* 0x000ea80000300a00 */
[----:B------:R-:W2:Y:S04]  /*35f0*/  LDL.LU.64 R198, [R1+0x638] ;  /* 0x0006380001c67983 */ /* 0x000ea80000300a00 */
[----:B------:R-:W-:Y:S04]  /*3600*/  STL [R1+0x364], R196 ;  /* 0x000364c401007387 */ /* 0x000fe80000100800 */
[----:B------:R0:W-:Y:S04]  /*3610*/  STL [R1+0x360], R197 ;  /* 0x000360c501007387 */ /* 0x0001e80000100800 */
[----:B0-----:R-:W2:Y:S01]  /*3620*/  LDL.64 R196, [R1+0x128] ;  /* 0x0001280001c47983 */ /* 0x001ea20000100a00 */
[----:B------:R-:W-:-:S03]  /*3630*/  IMAD.MOV.U32 R244, RZ, RZ, R194 ;  /* 0x000000fffff47224 */ /* 0x000fc600078e00c2 */
[----:B------:R-:W2:Y:S01]  /*3640*/  LDL.64 R194, [R1+0x140] ;  /* 0x0001400001c27983 */ /* 0x000ea20000100a00 */
[----:B------:R-:W-:Y:S02]  /*3650*/  ISETP.GT.AND P1, PT, R0, 0x6, PT ;  /* 0x000000060000780c */ /* 0x000fe40003f24270 */
[----:B------:R-:W-:Y:S02]  /*3660*/  PRMT R180, RZ, 0x7610, R180 ;  /* 0x00007610ffb47816 */ /* 0x000fe400000000b4 */
[----:B------:R-:W-:Y:S01]  /*3670*/  PRMT R181, RZ, 0x7610, R181 ;  /* 0x00007610ffb57816 */ /* 0x000fe200000000b5 */
[----:B----4-:R-:W-:Y:S04]  /*3680*/  STL [R1+0x354], R186 ;  /* 0x000354ba01007387 */ /* 0x010fe80000100800 */
[----:B---3--:R0:W-:Y:S04]  /*3690*/  STL [R1+0x35c], R187 ;  /* 0x00035cbb01007387 */ /* 0x0081e80000100800 */
[----:B0-----:R-:W3:Y:S01]  /*36a0*/  LDL.64 R186, [R1+0x158] ;  /* 0x0001580001ba7983 */ /* 0x001ee20000100a00 */
[----:B--2---:R-:W-:-:S04]  /*36b0*/  IADD3 R244, P4, R190, UR60, RZ ;  /* 0x0000003cbef47c10 */ /* 0x004fc8000ff9e0ff */
[----:B------:R-:W-:Y:S02]  /*36c0*/  IADD3.X R245, R191, UR61, RZ, P4, !PT ;  /* 0x0000003dbff57c10 */ /* 0x000fe4000a7fe4ff */
[----:B------:R-:W-:Y:S01]  /*36d0*/  IADD3 R248, P3, R192, UR60, RZ ;  /* 0x0000003cc0f87c10 */ /* 0x000fe2000ff7e0ff */
[----:B------:R-:W2:Y:S04]  /*36e0*/  LDL.64 R190, [R1+0x148] ;  /* 0x0001480001be7983 */ /* 0x000ea80000100a00 */
[----:B------:R0:W4:Y:S01]  /*36f0*/  @P1 LDG.E.U16 R181, desc[UR6][R244.64] ;  /* 0x00000006f4b51981 */ /* 0x000122000c1e1500 */
[----:B------:R-:W-:-:S04]  /*3700*/  IADD3 R246, P2, R196, UR60, RZ ;  /* 0x0000003cc4f67c10 */ /* 0x000fc8000ff5e0ff */
[----:B------:R-:W-:-:S05]  /*3710*/  IADD3.X R247, R197, UR61, RZ, P2, !PT ;  /* 0x0000003dc5f77c10 */ /* 0x000fca00097fe4ff */
[----:B------:R-:W2:Y:S01]  /*3720*/  @P1 LDG.E.U16 R180, desc[UR6][R246.64] ;  /* 0x00000006f6b41981 */ /* 0x000ea2000c1e1500 */
[----:B------:R-:W-:Y:S02]  /*3730*/  PRMT R189, RZ, 0x7610, R189 ;  /* 0x00007610ffbd7816 */ /* 0x000fe400000000bd */
[----:B------:R-:W-:Y:S02]  /*3740*/  IADD3.X R249, R193, UR61, RZ, P3, !PT ;  /* 0x0000003dc1f97c10 */ /* 0x000fe40009ffe4ff */
[----:B0-----:R-:W-:Y:S01]  /*3750*/  IADD3 R244, P3, R194, UR60, RZ ;  /* 0x0000003cc2f47c10 */ /* 0x001fe2000ff7e0ff */
[----:B------:R-:W4:Y:S01]  /*3760*/  LDL.64 R192, [R1+0x150] ;  /* 0x0001500001c07983 */ /* 0x000f220000100a00 */
[----:B------:R-:W-:Y:S02]  /*3770*/  ISETP.GT.AND P2, PT, R0, 0x7, PT ;  /* 0x000000070000780c */ /* 0x000fe40003f44270 */
[----:B------:R-:W-:Y:S01]  /*3780*/  PRMT R188, RZ, 0x7610, R188 ;  /* 0x00007610ffbc7816 */ /* 0x000fe200000000bc */
[----:B------:R0:W4:Y:S01]  /*3790*/  @P1 LDG.E.U16 R189, desc[UR6][R248.64] ;  /* 0x00000006f8bd1981 */ /* 0x000122000c1e1500 */
[----:B------:R-:W-:-:S03]  /*37a0*/  IADD3.X R245, R195, UR61, RZ, P3, !PT ;  /* 0x0000003dc3f57c10 */ /* 0x000fc60009ffe4ff */
[----:B------:R-:W4:Y:S04]  /*37b0*/  LDL.LU.64 R196, [R1+0x630] ;  /* 0x0006300001c47983 */ /* 0x000f280000300a00 */
[----:B------:R1:W4:Y:S01]  /*37c0*/  @P1 LDG.E.U16 R188, desc[UR6][R244.64] ;  /* 0x00000006f4bc1981 */ /* 0x000322000c1e1500 */
[----:B0-----:R-:W-:-:S03]  /*37d0*/  PRMT R249, RZ, 0x7610, R249 ;  /* 0x00007610fff97816 */ /* 0x001fc600000000f9 */
[----:B------:R-:W4:Y:S01]  /*37e0*/  LDL.LU.64 R194, [R1+0x628] ;  /* 0x0006280001c27983 */ /* 0x000f220000300a00 */
[----:B---3--:R-:W-:Y:S01]  /*37f0*/  IADD3 R246, P3, R186, UR60, RZ ;  /* 0x0000003cbaf67c10 */ /* 0x008fe2000ff7e0ff */
[----:B-1----:R-:W-:-:S03]  /*3800*/  IMAD.MOV.U32 R245, RZ, RZ, R249 ;  /* 0x000000fffff57224 */ /* 0x002fc600078e00f9 */
[----:B------:R-:W-:-:S05]  /*3810*/  IADD3.X R247, R187, UR61, RZ, P3, !PT ;  /* 0x0000003dbbf77c10 */ /* 0x000fca0009ffe4ff */
[----:B------:R-:W3:Y:S04]  /*3820*/  @P2 LDG.E.U16 R245, desc[UR6][R246.64] ;  /* 0x00000006f6f52981 */ /* 0x000ee8000c1e1500 */
[----:B--2---:R-:W-:Y:S04]  /*3830*/  STL [R1+0x34c], R180 ;  /* 0x00034cb401007387 */ /* 0x004fe80000100800 */
[----:B----4-:R0:W-:Y:S04]  /*3840*/  STL [R1+0x350], R181 ;  /* 0x000350b501007387 */ /* 0x0101e80000100800 */
[----:B0-----:R-:W2:Y:S01]  /*3850*/  LDL.64 R180, [R1+0x160] ;  /* 0x0001600001b47983 */ /* 0x001ea20000100a00 */
[----:B------:R-:W-:-:S03]  /*3860*/  IADD3 R248, P1, R192, UR60, RZ ;  /* 0x0000003cc0f87c10 */ /* 0x000fc6000ff3e0ff */
[----:B------:R-:W-:Y:S01]  /*3870*/  STL [R1+0x348], R188 ;  /* 0x000348bc01007387 */ /* 0x000fe20000100800 */
        /* <DEDUP_REMOVED lines=8> */
[----:B------:R-:W4:Y:S04]  /*3900*/  LDL.LU.64 R192, [R1+0x620] ;  /* 0x0006200001c07983 */ /* 0x000f280000300a00 */
[----:B---3--:R0:W-:Y:S01]  /*3910*/  @P2 STL [R1+0x340], R245 ;  /* 0x000340f501002387 */ /* 0x0081e20000100800 */
[----:B------:R-:W-:-:S03]  /*3920*/  PRMT R176, RZ, 0x7610, R176 ;  /* 0x00007610ffb07816 */ /* 0x000fc600000000b0 */
[----:B------:R-:W3:Y:S01]  /*3930*/  @P2 LDG.E.U16 R174, desc[UR6][R248.64] ;  /* 0x00000006f8ae2981 */ /* 0x000ee2000c1e1500 */
[----:B0-----:R-:W-:Y:S02]  /*3940*/  IADD3.X R245, R191, UR61, RZ, P3, !PT ;  /* 0x0000003dbff57c10 */ /* 0x001fe40009ffe4ff */
[----:B--2---:R-:W-:-:S03]  /*3950*/  IADD3 R246, P4, R180, UR60, RZ ;  /* 0x0000003cb4f67c10 */ /* 0x004fc6000ff9e0ff */
[----:B------:R0:W2:Y:S01]  /*3960*/  @P2 LDG.E.U16 R177, desc[UR6][R244.64] ;  /* 0x00000006f4b12981 */ /* 0x0000a2000c1e1500 */
[----:B------:R-:W-:Y:S02]  /*3970*/  ISETP.GT.AND P1, PT, R0, 0x8, PT ;  /* 0x000000080000780c */ /* 0x000fe40003f24270 */
[----:B------:R-:W-:Y:S01]  /*3980*/  PRMT R184, RZ, 0x7610, R184 ;  /* 0x00007610ffb87816 */ /* 0x000fe200000000b8 */
[----:B------:R-:W2:Y:S01]  /*3990*/  LDL.LU.64 R190, [R1+0x618] ;  /* 0x0006180001be7983 */ /* 0x000ea20000300a00 */
        /* <DEDUP_REMOVED lines=10> */
[----:B------:R-:W4:Y:S04]  /*3a40*/  @P1 LDG.E.U16 R185, desc[UR6][R248.64] ;  /* 0x00000006f8b91981 */ /* 0x000f28000c1e1500 */
[----:B---3--:R0:W-:Y:S04]  /*3a50*/  STL [R1+0x344], R174 ;  /* 0x000344ae01007387 */ /* 0x0081e80000100800 */
        /* <DEDUP_REMOVED lines=9> */
[----:B------:R0:W-:Y:S04]  /*3af0*/  STL [R1+0x334], R185 ;  /* 0x000334b901007387 */ /* 0x0001e80000100800 */
[----:B0-----:R-:W4:Y:S01]  /*3b00*/  LDL.64 R184, [R1+0x188] ;  /* 0x0001880001b87983 */ /* 0x001f220000100a00 */
[----:B---3--:R-:W-:-:S02]  /*3b10*/  IADD3 R244, P3, R180, UR60, RZ ;  /* 0x0000003cb4f47c10 */ /* 0x008fc4000ff7e0ff */
[----:B------:R-:W-:Y:S02]  /*3b20*/  PRMT R179, RZ, 0x7610, R179 ;  /* 0x00007610ffb37816 */ /* 0x000fe400000000b3 */
[----:B------:R-:W-:Y:S02]  /*3b30*/  IADD3.X R245, R181, UR61, RZ, P3, !PT ;  /* 0x0000003db5f57c10 */ /* 0x000fe40009ffe4ff */
[----:B------:R-:W-:Y:S01]  /*3b40*/  PRMT R178, RZ, 0x7610, R178 ;  /* 0x00007610ffb27816 */ /* 0x000fe200000000b2 */
[----:B------:R-:W3:Y:S01]  /*3b50*/  LDL.64 R180, [R1+0x1a0] ;  /* 0x0001a00001b47983 */ /* 0x000ee20000100a00 */
[----:B------:R-:W-:-:S04]  /*3b60*/  PRMT R182, RZ, 0x7610, R182 ;  /* 0x00007610ffb67816 */ /* 0x000fc800000000b6 */
[----:B------:R-:W3:Y:S01]  /*3b70*/  @P1 LDG.E.U16 R178, desc[UR6][R244.64] ;  /* 0x00000006f4b21981 */ /* 0x000ee2000c1e1500 */
        /* <DEDUP_REMOVED lines=11> */
[----:B----4-:R-:W-:Y:S02]  /*3c30*/  IADD3 R244, P3, R184, UR60, RZ ;  /* 0x0000003cb8f47c10 */ /* 0x010fe4000ff7e0ff */
[----:B------:R-:W-:Y:S01]  /*3c40*/  PRMT R171, RZ, 0x7610, R171 ;  /* 0x00007610ffab7816 */ /* 0x000fe200000000ab */
[----:B0-----:R-:W-:-:S05]  /*3c50*/  IMAD.MOV.U32 R247, RZ, RZ, R185 ;  /* 0x000000fffff77224 */ /* 0x001fca00078e00b9 */
[----:B------:R-:W-:Y:S01]  /*3c60*/  IADD3.X R245, R247, UR61, RZ, P3, !PT ;  /* 0x0000003df7f57c10 */ /* 0x000fe20009ffe4ff */
[----:B------:R-:W-:Y:S01]  /*3c70*/  IMAD.MOV.U32 R246, RZ, RZ, R184 ;  /* 0x000000fffff67224 */ /* 0x000fe200078e00b8 */
[----:B---3--:R-:W-:-:S03]  /*3c80*/  IADD3 R246, P4, R180, UR60, RZ ;  /* 0x0000003cb4f67c10 */ /* 0x008fc6000ff9e0ff */
        /* <DEDUP_REMOVED lines=89> */
[----:B----4-:R-:W-:Y:S01]  /*4220*/  STL [R1+0x2f0], R168 ;  /* 0x0002f0a801007387 */ /* 0x010fe20000100800 */
[----:B------:R-:W-:-:S03]  /*4230*/  PRMT R163, RZ, 0x7610, R163 ;  /* 0x00007610ffa37816 */ /* 0x000fc600000000a3 */
[----:B------:R0:W-:Y:S01]  /*4240*/  STL [R1+0x2f4], R169 ;  /* 0x0002f4a901007387 */ /* 0x0001e20000100800 */
[----:B------:R-:W-:-:S03]  /*4250*/  PRMT R162, RZ, 0x7610, R162 ;  /* 0x00007610ffa27816 */ /* 0x000fc600000000a2 */
[----:B0-----:R-:W4:Y:S01]  /*4260*/  LDL.64 R168, [R1+0x208] ;  /* 0x0002080001a87983 */ /* 0x001f220000100a00 */
[----:B---3--:R-:W-:-:S04]  /*4270*/  IADD3 R244, P3, R164, UR60, RZ ;  /* 0x0000003ca4f47c10 */ /* 0x008fc8000ff7e0ff */
[----:B------:R-:W-:Y:S02]  /*4280*/  IADD3.X R245, R165, UR61, RZ, P3, !PT ;  /* 0x0000003da5f57c10 */ /* 0x000fe40009ffe4ff */
[----:B------:R-:W3:Y:S04]  /*4290*/  LDL.64 R164, [R1+0x220] ;  /* 0x0002200001a47983 */ /* 0x000ee80000100a00 */
[----:B------:R-:W3:Y:S01]  /*42a0*/  @P1 LDG.E.U16 R162, desc[UR6][R244.64] ;  /* 0x00000006f4a21981 */ /* 0x000ee2000c1e1500 */
[----:B------:R-:W-:Y:S02]  /*42b0*/  PRMT R166, RZ, 0x7610, R166 ;  /* 0x00007610ffa67816 */ /* 0x000fe400000000a6 */
        /* <DEDUP_REMOVED lines=15> */
[----:B---3--:R-:W-:Y:S01]  /*43b0*/  STL [R1+0x2e8], R162 ;  /* 0x0002e8a201007387 */ /* 0x008fe20000100800 */
[----:B------:R-:W-:Y:S01]  /*43c0*/  IMAD.MOV.U32 R246, RZ, RZ, R168 ;  /* 0x000000fffff67224 */ /* 0x000fe200078e00a8 */
[----:B------:R-:W-:Y:S02]  /*43d0*/  IADD3 R246, P4, R164, UR60, RZ ;  /* 0x0000003ca4f67c10 */ /* 0x000fe4000ff9e0ff */
[----:B------:R0:W3:Y:S01]  /*43e0*/  @P2 LDG.E.U16 R23, desc[UR6][R244.64] ;  /* 0x00000006f4172981 */ /* 0x0000e2000c1e1500 */
[----:B------:R-:W-:Y:S01]  /*43f0*/  PRMT R22, RZ, 0x7610, R22 ;  /* 0x00007610ff167816 */ /* 0x000fe20000000016 */
[----:B0-----:R-:W-:-:S05]  /*4400*/  IMAD.MOV.U32 R245, RZ, RZ, R165 ;  /* 0x000000fffff57224 */ /* 0x001fca00078e00a5 */
[----:B------:R-:W-:Y:S01]  /*4410*/  IADD3.X R247, R245, UR61, RZ, P4, !PT ;  /* 0x0000003df5f77c10 */ /* 0x000fe2000a7fe4ff */
[----:B------:R-:W-:-:S04]  /*4420*/  IMAD.MOV.U32 R244, RZ, RZ, R164 ;  /* 0x000000fffff47224 */ /* 0x000fc800078e00a4 */
        /* <DEDUP_REMOVED lines=8> */
[----:B------:R-:W2:Y:S04]  /*44b0*/  LDL.64 R164, [R1+0x240] ;  /* 0x0002400001a47983 */ /* 0x000ea80000100a00 */
[----:B0-----:R-:W2:Y:S01]  /*44c0*/  LDL.64 R166, [R1+0x228] ;  /* 0x0002280001a67983 */ /* 0x001ea20000100a00 */
[----:B------:R-:W-:-:S02]  /*44d0*/  ISETP.GT.AND P1, PT, R0, 0xe, PT ;  /* 0x0000000e0000780c */ /* 0x000fc40003f24270 */
[----:B------:R-:W-:Y:S02]  /*44e0*/  PRMT R155, RZ, 0x7610, R155 ;  /* 0x00007610ff9b7816 */ /* 0x000fe4000000009b */
[----:B------:R-:W-:Y:S02]  /*44f0*/  PRMT R154, RZ, 0x7610, R154 ;  /* 0x00007610ff9a7816 */ /* 0x000fe4000000009a */
        /* <DEDUP_REMOVED lines=8> */
[----:B------:R-:W2:Y:S03]  /*4580*/  LDL.64 R160, [R1+0x248] ;  /* 0x0002480001a07983 */ /* 0x000ea60000100a00 */
[----:B------:R-:W-:Y:S01]  /*4590*/  IADD3.X R249, R163, UR61, RZ, P3, !PT ;  /* 0x0000003da3f97c10 */ /* 0x000fe20009ffe4ff */
[----:B------:R0:W4:Y:S04]  /*45a0*/  @P1 LDG.E.U16 R155, desc[UR6][R244.64] ;  /* 0x00000006f49b1981 */ /* 0x000128000c1e1500 */
[----:B------:R-:W2:Y:S04]  /*45b0*/  LDL.64 R162, [R1+0x250] ;  /* 0x0002500001a27983 */ /* 0x000ea80000100a00 */
[----:B------:R1:W4:Y:S01]  /*45c0*/  @P1 LDG.E.U16 R159, desc[UR6][R248.64] ;  /* 0x00000006f89f1981 */ /* 0x000322000c1e1500 */
[----:B0-----:R-:W-:-:S02]  /*45d0*/  IADD3 R244, P3, R164, UR60, RZ ;  /* 0x0000003ca4f47c10 */ /* 0x001fc4000ff7e0ff */
[----:B------:R-:W-:-:S04]  /*45e0*/  IADD3 R246, P2, R166, UR60, RZ ;  /* 0x0000003ca6f67c10 */ /* 0x000fc8000ff5e0ff */
[----:B------:R-:W-:Y:S02]  /*45f0*/  IADD3.X R247, R167, UR61, RZ, P2, !PT ;  /* 0x0000003da7f77c10 */ /* 0x000fe400097fe4ff */
[----:B------:R-:W-:Y:S01]  /*4600*/  IADD3.X R245, R165, UR61, RZ, P3, !PT ;  /* 0x0000003da5f57c10 */ /* 0x000fe20009ffe4ff */
[----:B------:R-:W4:Y:S04]  /*4610*/  LDL.LU.64 R166, [R1+0x5b0] ;  /* 0x0005b00001a67983 */ /* 0x000f280000300a00 */
[----:B------:R-:W4:Y:S04]  /*4620*/  @P1 LDG.E.U16 R154, desc[UR6][R246.64] ;  /* 0x00000006f69a1981 */ /* 0x000f28000c1e1500 */
[----:B------:R0:W4:Y:S01]  /*4630*/  @P1 LDG.E.U16 R158, desc[UR6][R244.64] ;  /* 0x00000006f49e1981 */ /* 0x000122000c1e1500 */
[----:B------:R-:W-:-:S02]  /*4640*/  ISETP.GT.AND P2, PT, R0, 0xf, PT ;  /* 0x0000000f0000780c */ /* 0x000fc40003f44270 */
[----:B-1----:R-:W-:Y:S01]  /*4650*/  PRMT R249, RZ, 0x7610, R249 ;  /* 0x00007610fff97816 */ /* 0x002fe200000000f9 */
[----:B------:R-:W4:Y:S04]  /*4660*/  LDL.LU.64 R164, [R1+0x5a8] ;  /* 0x0005a80001a47983 */ /* 0x000f280000300a00 */
[----:B0-----:R-:W-:Y:S01]  /*4670*/  IMAD.MOV.U32 R245, RZ, RZ, R249 ;  /* 0x000000fffff57224 */ /* 0x001fe200078e00f9 */
[----:B---3--:R-:W-:-:S04]  /*4680*/  IADD3 R246, P3, R22, UR60, RZ ;  /* 0x0000003c16f67c10 */ /* 0x008fc8000ff7e0ff */
[----:B------:R-:W-:Y:S02]  /*4690*/  IADD3.X R247, R23, UR61, RZ, P3, !PT ;  /* 0x0000003d17f77c10 */ /* 0x000fe40009ffe4ff */
[----:B------:R-:W-:-:S03]  /*46a0*/  PRMT R157, RZ, 0x7610, R157 ;  /* 0x00007610ff9d7816 */ /* 0x000fc6000000009d */
[----:B------:R-:W3:Y:S01]  /*46b0*/  @P2 LDG.E.U16 R245, desc[UR6][R246.64] ;  /* 0x00000006f6f52981 */ /* 0x000ee2000c1e1500 */
[----:B--2---:R-:W-:-:S03]  /*46c0*/  IADD3 R248, P1, R162, UR60, RZ ;  /* 0x0000003ca2f87c10 */ /* 0x004fc6000ff3e0ff */
[----:B----4-:R-:W-:Y:S04]  /*46d0*/  STL [R1+0x2cc], R154 ;  /* 0x0002cc9a01007387 */ /* 0x010fe80000100800 */
[----:B------:R0:W-:Y:S04]  /*46e0*/  STL [R1+0x2d0], R155 ;  /* 0x0002d09b01007387 */ /* 0x0001e80000100800 */
[----:B0-----:R-:W2:Y:S04]  /*46f0*/  LDL.64 R154, [R1+0x260] ;  /* 0x00026000019a7983 */ /* 0x001ea80000100a00 */
[----:B------:R-:W-:Y:S04]  /*4700*/  STL [R1+0x2c8], R158 ;  /* 0x0002c89e01007387 */ /* 0x000fe80000100800 */
[----:B------:R0:W-:Y:S04]  /*4710*/  STL [R1+0x2d8], R159 ;  /* 0x0002d89f01007387 */ /* 0x0001e80000100800 */
[----:B------:R-:W4:Y:S04]  /*4720*/  LDL.64 R22, [R1+0x270] ;  /* 0x0002700001167983 */ /* 0x000f280000100a00 */
[----:B0-----:R-:W4:Y:S04]  /*4730*/  LDL.64 R158, [R1+0x278] ;  /* 0x00027800019e7983 */ /* 0x001f280000100a00 */
[----:B------:R0:W-:Y:S02]  /*4740*/  STL.S16 [R1+0x2c0], R249 ;  /* 0x0002c0f901007387 */ /* 0x0001e40000100600 */
[----:B0-----:R-:W-:-:S02]  /*4750*/  IADD3.X R249, R163, UR61, RZ, P1, !PT ;  /* 0x0000003da3f97c10 */ /* 0x001fc40008ffe4ff */
[----:B------:R-:W-:Y:S01]  /*4760*/  PRMT R156, RZ, 0x7610, R156 ;  /* 0x00007610ff9c7816 */ /* 0x000fe2000000009c */
[----:B------:R-:W4:Y:S04]  /*4770*/  LDL.LU.64 R162, [R1+0x5a0] ;  /* 0x0005a00001a27983 */ /* 0x000f280000300a00 */
[----:B------:R0:W4:Y:S01]  /*4780*/  @P2 LDG.E.U16 R157, desc[UR6][R248.64] ;  /* 0x00000006f89d2981 */ /* 0x000122000c1e1500 */
[----:B------:R-:W-:-:S03]  /*4790*/  IADD3 R244, P3, R160, UR60, RZ ;  /* 0x0000003ca0f47c10 */ /* 0x000fc6000ff7e0ff */
[----:B---3--:R1:W-:Y:S01]  /*47a0*/  @P2 STL [R1+0x2c0], R245 ;  /* 0x0002c0f501002387 */ /* 0x0083e20000100800 */
[----:B0-----:R-:W-:Y:S01]  /*47b0*/  IMAD.MOV.U32 R249, RZ, RZ, R156 ;  /* 0x000000fffff97224 */ /* 0x001fe200078e009c */
[----:B-1----:R-:W-:Y:S02]  /*47c0*/  IADD3.X R245, R161, UR61, RZ, P3, !PT ;  /* 0x0000003da1f57c10 */ /* 0x002fe40009ffe4ff */
[----:B------:R-:W3:Y:S04]  /*47d0*/  LDL.LU.64 R160, [R1+0x598] ;  /* 0x0005980001a07983 */ /* 0x000ee80000300a00 */
[----:B------:R0:W3:Y:S04]  /*47e0*/  @P2 LDG.E.U16 R249, desc[UR6][R244.64] ;  /* 0x00000006f4f92981 */ /* 0x0000e8000c1e1500 */
[----:B------:R-:W-:Y:S01]  /*47f0*/  STL.S16 [R1+0x2bc], R156 ;  /* 0x0002bc9c01007387 */ /* 0x000fe20000100600 */
[----:B--2---:R-:W-:Y:S01]  /*4800*/  IADD3 R246, P4, R154, UR60, RZ ;  /* 0x0000003c9af67c10 */ /* 0x004fe2000ff9e0ff */
[----:B0-----:R-:W-:-:S02]  /*4810*/  IMAD.MOV.U32 R244, RZ, RZ, R154 ;  /* 0x000000fffff47224 */ /* 0x001fc400078e009a */
[----:B------:R-:W-:Y:S01]  /*4820*/  IMAD.MOV.U32 R245, RZ, RZ, R155 ;  /* 0x000000fffff57224 */ /* 0x000fe200078e009b */
[----:B----4-:R0:W-:Y:S04]  /*4830*/  STL [R1+0x2c4], R157 ;  /* 0x0002c49d01007387 */ /* 0x0101e80000100800 */
[----:B------:R-:W2:Y:S04]  /*4840*/  LDL.64 R154, [R1+0x280] ;  /* 0x00028000019a7983 */ /* 0x000ea80000100a00 */
[----:B0-----:R-:W4:Y:S01]  /*4850*/  LDL.64 R156, [R1+0x268] ;  /* 0x00026800019c7983 */ /* 0x001f220000100a00 */
[----:B------:R-:W-:-:S02]  /*4860*/  PRMT R21, RZ, 0x7610, R21 ;  /* 0x00007610ff157816 */ /* 0x000fc40000000015 */
[----:B------:R-:W-:Y:S02]  /*4870*/  IADD3.X R247, R245, UR61, RZ, P4, !PT ;  /* 0x0000003df5f77c10 */ /* 0x000fe4000a7fe4ff */
[----:B------:R-:W-:-:S03]  /*4880*/  ISETP.GT.AND P1, PT, R0, 0x10, PT ;  /* 0x000000100000780c */ /* 0x000fc60003f24270 */
[----:B------:R0:W4:Y:S01]  /*4890*/  @P2 LDG.E.U16 R21, desc[UR6][R246.64] ;  /* 0x00000006f6152981 */ /* 0x000122000c1e1500 */
[----:B------:R-:W-:Y:S02]  /*48a0*/  IADD3 R244, P4, R22, UR60, RZ ;  /* 0x0000003c16f47c10 */ /* 0x000fe4000ff9e0ff */
[----:B------:R-:W-:Y:S01]  /*48b0*/  IADD3 R248, P3, R158, UR60, RZ ;  /* 0x0000003c9ef87c10 */ /* 0x000fe2000ff7e0ff */
[----:B---3--:R1:W-:Y:S01]  /*48c0*/  @P2 STL [R1+0x2bc], R249 ;  /* 0x0002bcf901002387 */ /* 0x0083e20000100800 */
[----:B------:R-:W-:Y:S01]  /*48d0*/  PRMT R152, RZ, 0x7610, R152 ;  /* 0x00007610ff987816 */ /* 0x000fe20000000098 */
[----:B0-----:R-:W-:Y:S01]  /*48e0*/  IMAD.MOV.U32 R247, RZ, RZ, R23 ;  /* 0x000000fffff77224 */ /* 0x001fe200078e0017 */
[----:B------:R-:W-:Y:S01]  /*48f0*/  PRMT R20, RZ, 0x7610, R20 ;  /* 0x00007610ff147816 */ /* 0x000fe20000000014 */
[----:B------:R-:W-:Y:S01]  /*4900*/  IMAD.MOV.U32 R246, RZ, RZ, R22 ;  /* 0x000000fffff67224 */ /* 0x000fe200078e0016 */
[----:B-1----:R-:W-:Y:S02]  /*4910*/  IADD3.X R249, R159, UR61, RZ, P3, !PT ;  /* 0x0000003d9ff97c10 */ /* 0x002fe40009ffe4ff */
[----:B------:R-:W-:Y:S01]  /*4920*/  IADD3.X R245, R247, UR61, RZ, P4, !PT ;  /* 0x0000003df7f57c10 */ /* 0x000fe2000a7fe4ff */
[----:B------:R-:W3:Y:S01]  /*4930*/  LDL.LU.64 R158, [R1+0x590] ;  /* 0x00059000019e7983 */ /* 0x000ee20000300a00 */
[----:B------:R-:W-:-:S03]  /*4940*/  PRMT R153, RZ, 0x7610, R153 ;  /* 0x00007610ff997816 */ /* 0x000fc60000000099 */
[----:B------:R2:W3:Y:S01]  /*4950*/  @P1 LDG.E.U16 R152, desc[UR6][R244.64] ;  /* 0x00000006f4981981 */ /* 0x0004e2000c1e1500 */
[----:B------:R-:W-:-:S03]  /*4960*/  PRMT R18, RZ, 0x7610, R18 ;  /* 0x00007610ff127816 */ /* 0x000fc60000000012 */
[----:B------:R-:W3:Y:S04]  /*4970*/  @P1 LDG.E.U16 R20, desc[UR6][R248.64] ;  /* 0x00000006f8141981 */ /* 0x000ee8000c1e1500 */
[----:B------:R-:W3:Y:S04]  /*4980*/  LDL.64 R22, [R1+0x290] ;  /* 0x0002900001167983 */ /* 0x000ee80000100a00 */
[----:B------:R-:W3:Y:S01]  /*4990*/  LDL.64 R248, [R1+0x298] ;  /* 0x0002980001f87983 */ /* 0x000ee20000100a00 */
[----:B--2---:R-:W-:Y:S02]  /*49a0*/  IADD3 R244, P3, R154, UR60, RZ ;  /* 0x0000003c9af47c10 */ /* 0x004fe4000ff7e0ff */
[----:B----4-:R-:W-:-:S02]  /*49b0*/  IADD3 R246, P2, R156, UR60, RZ ;  /* 0x0000003c9cf67c10 */ /* 0x010fc4000ff5e0ff */
[----:B------:R-:W-:Y:S02]  /*49c0*/  IADD3.X R245, R155, UR61, RZ, P3, !PT ;  /* 0x0000003d9bf57c10 */ /* 0x000fe40009ffe4ff */
[----:B------:R-:W-:-:S03]  /*49d0*/  IADD3.X R247, R157, UR61, RZ, P2, !PT ;  /* 0x0000003d9df77c10 */ /* 0x000fc600097fe4ff */
[----:B------:R0:W2:Y:S04]  /*49e0*/  @P1 LDG.E.U16 R18, desc[UR6][R244.64] ;  /* 0x00000006f4121981 */ /* 0x0000a8000c1e1500 */
[----:B------:R1:W4:Y:S01]  /*49f0*/  @P1 LDG.E.U16 R153, desc[UR6][R246.64] ;  /* 0x00000006f6991981 */ /* 0x000322000c1e1500 */
[----:B------:R-:W-:Y:S02]  /*4a00*/  ISETP.GT.AND P2, PT, R0, 0x11, PT ;  /* 0x000000110000780c */ /* 0x000fe40003f44270 */
[----:B0-----:R-:W-:Y:S01]  /*4a10*/  PRMT R245, RZ, 0x7610, R245 ;  /* 0x00007610fff57816 */ /* 0x001fe200000000f5 */
[----:B---3--:R-:W-:Y:S04]  /*4a20*/  STL [R1+0x2b4], R20 ;  /* 0x0002b41401007387 */ /* 0x008fe80000100800 */
[----:B------:R0:W-:Y:S01]  /*4a30*/  STL [R1+0x2b8], R21 ;  /* 0x0002b81501007387 */ /* 0x0001e20000100800 */
[----:B-1----:R-:W-:-:S03]  /*4a40*/  IADD3 R246, P3, R248, UR60, RZ ;  /* 0x0000003cf8f67c10 */ /* 0x002fc6000ff7e0ff */
[----:B0-----:R-:W3:Y:S01]  /*4a50*/  LDL.64 R20, [R1+0x288] ;  /* 0x0002880001147983 */ /* 0x001ee20000100a00 */
[----:B------:R-:W-:-:S03]  /*4a60*/  IADD3.X R247, R249, UR61, RZ, P3, !PT ;  /* 0x0000003df9f77c10 */ /* 0x000fc60009ffe4ff */
[----:B------:R0:W-:Y:S01]  /*4a70*/  STL [R1+0x2b0], R152 ;  /* 0x0002b09801007387 */ /* 0x0001e20000100800 */
[----:B------:R-:W-:Y:S01]  /*4a80*/  IMAD.MOV.U32 R249, RZ, RZ, R245 ;  /* 0x000000fffff97224 */ /* 0x000fe200078e00f5 */
[----:B------:R-:W-:-:S05]  /*4a90*/  IADD3 R244, P1, R22, UR60, RZ ;  /* 0x0000003c16f47c10 */ /* 0x000fca000ff3e0ff */
[----:B------:R-:W3:Y:S04]  /*4aa0*/  @P2 LDG.E.U16 R249, desc[UR6][R246.64] ;  /* 0x00000006f6f92981 */ /* 0x000ee8000c1e1500 */
[----:B0-----:R-:W3:Y:S04]  /*4ab0*/  LDL.LU R152, [R1+0x588] ;  /* 0x0005880001987983 */ /* 0x001ee80000300800 */
[----:B------:R-:W3:Y:S04]  /*4ac0*/  LDL.LU.64 R156, [R1+0x580] ;  /* 0x00058000019c7983 */ /* 0x000ee80000300a00 */
[----:B------:R-:W3:Y:S04]  /*4ad0*/  LDL.LU.64 R154, [R1+0x578] ;  /* 0x00057800019a7983 */ /* 0x000ee80000300a00 */
[----:B----4-:R0:W-:Y:S04]  /*4ae0*/  STL [R1+0x2ac], R153 ;  /* 0x0002ac9901007387 */ /* 0x0101e80000100800 */
[----:B0-----:R-:W4:Y:S04]  /*4af0*/  LDL.LU R153, [R1+0x574] ;  /* 0x0005740001997983 */ /* 0x001f280000300800 */
[----:B--2---:R0:W-:Y:S04]  /*4b00*/  STL [R1+0x2a8], R18 ;  /* 0x0002a81201007387 */ /* 0x0041e80000100800 */
[----:B0-----:R-:W2:Y:S04]  /*4b10*/  LDL.LU R18, [R1+0x570] ;  /* 0x0005700001127983 */ /* 0x001ea80000300800 */
[----:B------:R0:W-:Y:S02]  /*4b20*/  STL.S16 [R1+0x98], R245 ;  /* 0x000098f501007387 */ /* 0x0001e40000100600 */
[----:B0-----:R-:W-:-:S02]  /*4b30*/  IADD3.X R245, R23, UR61, RZ, P1, !PT ;  /* 0x0000003d17f57c10 */ /* 0x001fc40008ffe4ff */
[----:B------:R-:W2:Y:S04]  /*4b40*/  LDL.LU.64 R22, [R1+0x568] ;  /* 0x0005680001167983 */ /* 0x000ea80000300a00 */
[----:B------:R-:W4:Y:S01]  /*4b50*/  LDL.64 R246, [R1+0x2a0] ;  /* 0x0002a00001f67983 */ /* 0x000f220000100a00 */
[----:B------:R-:W-:Y:S02]  /*4b60*/  PRMT R19, RZ, 0x7610, R19 ;  /* 0x00007610ff137816 */ /* 0x000fe40000000013 */
[----:B---3--:R-:W-:Y:S02]  /*4b70*/  IADD3 R248, P3, R20, UR60, RZ ;  /* 0x0000003c14f87c10 */ /* 0x008fe4000ff7e0ff */
[----:B------:R-:W-:Y:S02]  /*4b80*/  ISETP.GT.AND P1, PT, R0, 0x12, PT ;  /* 0x000000120000780c */ /* 0x000fe40003f24270 */
[----:B------:R4:W3:Y:S01]  /*4b90*/  @P2 LDG.E.U16 R19, desc[UR6][R244.64] ;  /* 0x00000006f4132981 */ /* 0x0008e2000c1e1500 */
[----:B------:R-:W-:-:S02]  /*4ba0*/  PRMT R16, RZ, 0x7610, R16 ;  /* 0x00007610ff107816 */ /* 0x000fc40000000010 */
[----:B------:R-:W-:Y:S01]  /*4bb0*/  PRMT R17, RZ, 0x7610, R17 ;  /* 0x00007610ff117816 */ /* 0x000fe20000000011 */
[----:B------:R0:W-:Y:S01]  /*4bc0*/  @P2 STL [R1+0x98], R249 ;  /* 0x000098f901002387 */ /* 0x0001e20000100800 */
[----:B------:R-:W-:Y:S02]  /*4bd0*/  PRMT R14, RZ, 0x7610, R14 ;  /* 0x00007610ff0e7816 */ /* 0x000fe4000000000e */
[----:B0-----:R-:W-:Y:S02]  /*4be0*/  IADD3.X R249, R21, UR61, RZ, P3, !PT ;  /* 0x0000003d15f97c10 */ /* 0x001fe40009ffe4ff */
[----:B------:R-:W-:Y:S01]  /*4bf0*/  IADD3 RZ, P3, R242, UR60, RZ ;  /* 0x0000003cf2ff7c10 */ /* 0x000fe2000ff7e0ff */
[----:B------:R-:W2:Y:S04]  /*4c00*/  LDL.LU.64 R20, [R1+0x560] ;  /* 0x0005600001147983 */ /* 0x000ea80000300a00 */
[----:B------:R-:W2:Y:S01]  /*4c10*/  @P2 LDG.E.U16 R16, desc[UR6][R248.64] ;  /* 0x00000006f8102981 */ /* 0x000ea2000c1e1500 */
[----:B------:R-:W-:-:S02]  /*4c20*/  PRMT R15, RZ, 0x7610, R15 ;  /* 0x00007610ff0f7816 */ /* 0x000fc4000000000f */
[----:B------:R-:W-:Y:S02]  /*4c30*/  PRMT R12, RZ, 0x7610, R12 ;  /* 0x00007610ff0c7816 */ /* 0x000fe4000000000c */
[----:B------:R-:W-:Y:S02]  /*4c40*/  PRMT R13, RZ, 0x7610, R13 ;  /* 0x00007610ff0d7816 */ /* 0x000fe4000000000d */
[----:B------:R-:W-:Y:S02]  /*4c50*/  PRMT R10, RZ, 0x7610, R10 ;  /* 0x00007610ff0a7816 */ /* 0x000fe4000000000a */
[----:B------:R-:W-:Y:S02]  /*4c60*/  PRMT R11, RZ, 0x7610, R11 ;  /* 0x00007610ff0b7816 */ /* 0x000fe4000000000b */
[----:B------:R-:W-:Y:S02]  /*4c70*/  PRMT R250, RZ, 0x7610, R250 ;  /* 0x00007610fffa7816 */ /* 0x000fe400000000fa */
[----:B----4-:R-:W-:-:S04]  /*4c80*/  IADD3 R244, P4, R246, UR60, RZ ;  /* 0x0000003cf6f47c10 */ /* 0x010fc8000ff9e0ff */
[----:B------:R-:W-:Y:S01]  /*4c90*/  IADD3.X R245, R247, UR61, RZ, P4, !PT ;  /* 0x0000003df7f57c10 */ /* 0x000fe2000a7fe4ff */
[----:B------:R-:W-:Y:S01]  /*4ca0*/  VIADD R246, R242, UR60 ;  /* 0x0000003cf2f67c36 */ /* 0x000fe20008000000 */
[----:B------:R-:W-:Y:S02]  /*4cb0*/  IADD3.X R247, R243, UR61, RZ, P3, !PT ;  /* 0x0000003df3f77c10 */ /* 0x000fe40009ffe4ff */
[----:B------:R-:W-:Y:S01]  /*4cc0*/  IADD3 RZ, P3, R240, UR60, RZ ;  /* 0x0000003cf0ff7c10 */ /* 0x000fe2000ff7e0ff */
[----:B------:R0:W4:Y:S01]  /*4cd0*/  @P2 LDG.E.U16 R17, desc[UR6][R244.64] ;  /* 0x00000006f4112981 */ /* 0x000122000c1e1500 */
[----:B------:R-:W-:-:S03]  /*4ce0*/  IADD3 RZ, P2, R238, UR60, RZ ;  /* 0x0000003ceeff7c10 */ /* 0x000fc6000ff5e0ff */
[----:B------:R1:W4:Y:S01]  /*4cf0*/  @P1 LDG.E.U16 R14, desc[UR6][R246.64] ;  /* 0x00000006f60e1981 */ /* 0x000322000c1e1500 */
[----:B------:R-:W-:Y:S01]  /*4d00*/  IADD3 RZ, P4, R236, UR60, RZ ;  /* 0x0000003cecff7c10 */ /* 0x000fe2000ff9e0ff */
[----:B0-----:R-:W-:Y:S01]  /*4d10*/  VIADD R244, R240, UR60 ;  /* 0x0000003cf0f47c36 */ /* 0x001fe20008000000 */
[----:B------:R-:W-:Y:S02]  /*4d20*/  IADD3.X R245, R241, UR61, RZ, P3, !PT ;  /* 0x0000003df1f57c10 */ /* 0x000fe40009ffe4ff */
[----:B-1----:R-:W-:Y:S01]  /*4d30*/  IADD3.X R247, R239, UR61, RZ, P2, !PT ;  /* 0x0000003deff77c10 */ /* 0x002fe200097fe4ff */
[----:B------:R-:W-:Y:S01]  /*4d40*/  VIADD R246, R238, UR60 ;  /* 0x0000003ceef67c36 */ /* 0x000fe20008000000 */
[----:B------:R-:W-:Y:S01]  /*4d50*/  ISETP.GT.AND P2, PT, R0, 0x13, PT ;  /* 0x000000130000780c */ /* 0x000fe20003f44270 */
[----:B------:R0:W4:Y:S01]  /*4d60*/  @P1 LDG.E.U16 R15, desc[UR6][R244.64] ;  /* 0x00000006f40f1981 */ /* 0x000122000c1e1500 */
[----:B------:R-:W-:-:S03]  /*4d70*/  IADD3 RZ, P3, R234, UR60, RZ ;  /* 0x0000003ceaff7c10 */ /* 0x000fc6000ff7e0ff */
[----:B------:R1:W4:Y:S01]  /*4d80*/  @P1 LDG.E.U16 R12, desc[UR6][R246.64] ;  /* 0x00000006f60c1981 */ /* 0x000322000c1e1500 */
[----:B0-----:R-:W-:Y:S01]  /*4d90*/  VIADD R244, R236, UR60 ;  /* 0x0000003cecf47c36 */ /* 0x001fe20008000000 */
[----:B------:R-:W-:Y:S02]  /*4da0*/  IADD3.X R245, R237, UR61, RZ, P4, !PT ;  /* 0x0000003dedf57c10 */ /* 0x000fe4000a7fe4ff */
[----:B-1----:R-:W-:Y:S01]  /*4db0*/  IADD3.X R247, R235, UR61, RZ, P3, !PT ;  /* 0x0000003debf77c10 */ /* 0x002fe20009ffe4ff */
[----:B------:R-:W-:Y:S01]  /*4dc0*/  VIADD R246, R234, UR60 ;  /* 0x0000003ceaf67c36 */ /* 0x000fe20008000000 */
[----:B------:R-:W-:Y:S01]  /*4dd0*/  IADD3 RZ, P3, R232, UR60, RZ ;  /* 0x0000003ce8ff7c10 */ /* 0x000fe2000ff7e0ff */
[----:B------:R0:W4:Y:S01]  /*4de0*/  @P1 LDG.E.U16 R13, desc[UR6][R244.64] ;  /* 0x00000006f40d1981 */ /* 0x000122000c1e1500 */
[----:B------:R-:W-:-:S03]  /*4df0*/  IADD3 RZ, P1, R230, UR60, RZ ;  /* 0x0000003ce6ff7c10 */ /* 0x000fc6000ff3e0ff */
[----:B------:R1:W4:Y:S01]  /*4e00*/  @P2 LDG.E.U16 R10, desc[UR6][R246.64] ;  /* 0x00000006f60a2981 */ /* 0x000322000c1e1500 */
[----:B0-----:R-:W-:Y:S01]  /*4e10*/  VIADD R244, R232, UR60 ;  /* 0x0000003ce8f47c36 */ /* 0x001fe20008000000 */
[----:B------:R-:W-:Y:S01]  /*4e20*/  IADD3.X R245, R233, UR61, RZ, P3, !PT ;  /* 0x0000003de9f57c10 */ /* 0x000fe20009ffe4ff */
[----:B-1----:R-:W-:Y:S01]  /*4e30*/  VIADD R246, R230, UR60 ;  /* 0x0000003ce6f67c36 */ /* 0x002fe20008000000 */
[----:B------:R-:W-:-:S03]  /*4e40*/  IADD3.X R247, R231, UR61, RZ, P1, !PT ;  /* 0x0000003de7f77c10 */ /* 0x000fc60008ffe4ff */
[----:B------:R0:W4:Y:S04]  /*4e50*/  @P2 LDG.E.U16 R11, desc[UR6][R244.64] ;  /* 0x00000006f40b2981 */ /* 0x000128000c1e1500 */
[----:B------:R1:W4:Y:S04]  /*4e60*/  @P2 LDG.E.U16 R250, desc[UR6][R246.64] ;  /* 0x00000006f6fa2981 */ /* 0x000328000c1e1500 */
[----:B---3--:R3:W-:Y:S04]  /*4e70*/  STL [R1+0x9c], R19 ;  /* 0x00009c1301007387 */ /* 0x0087e80000100800 */
[----:B---3--:R-:W3:Y:S04]  /*4e80*/  LDL.LU R19, [R1+0x55c] ;  /* 0x00055c0001137983 */ /* 0x008ee80000300800 */
[----:B--2---:R2:W-:Y:S04]  /*4e90*/  STL [R1+0x94], R16 ;  /* 0x0000941001007387 */ /* 0x0045e80000100800 */
[----:B--2---:R-:W2:Y:S04]  /*4ea0*/  LDL.LU R16, [R1+0x558] ;  /* 0x0005580001107983 */ /* 0x004ea80000300800 */
[----:B------:R-:W-:Y:S04]  /*4eb0*/  STL [R1+0x3f8], R243 ;  /* 0x0003f8f301007387 */ /* 0x000fe80000100800 */
[----:B------:R-:W-:Y:S01]  /*4ec0*/  STL [R1+0x3fc], R242 ;  /* 0x0003fcf201007387 */ /* 0x000fe20000100800 */
[----:B------:R-:W-:-:S02]  /*4ed0*/  IADD3 RZ, P4, R228, UR60, RZ ;  /* 0x0000003ce4ff7c10 */ /* 0x000fc4000ff9e0ff */
[----:B------:R-:W-:Y:S01]  /*4ee0*/  ISETP.GT.AND P1, PT, R0, 0x14, PT ;  /* 0x000000140000780c */ /* 0x000fe20003f24270 */
[----:B0-----:R-:W-:Y:S01]  /*4ef0*/  VIADD R244, R228, UR60 ;  /* 0x0000003ce4f47c36 */ /* 0x001fe20008000000 */
[----:B------:R-:W-:Y:S02]  /*4f00*/  PRMT R251, RZ, 0x7610, R251 ;  /* 0x00007610fffb7816 */ /* 0x000fe400000000fb */
[C---:B------:R-:W-:Y:S02]  /*4f10*/  IADD3 RZ, P3, R226.reuse, UR60, RZ ;  /* 0x0000003ce2ff7c10 */ /* 0x040fe4000ff7e0ff */
[----:B------:R-:W-:Y:S01]  /*4f20*/  IADD3.X R245, R229, UR61, RZ, P4, !PT ;  /* 0x0000003de5f57c10 */ /* 0x000fe2000a7fe4ff */
[----:B-1----:R-:W-:Y:S01]  /*4f30*/  VIADD R246, R226, UR60 ;  /* 0x0000003ce2f67c36 */ /* 0x002fe20008000000 */
[----:B------:R-:W-:Y:S02]  /*4f40*/  PRMT R249, RZ, 0x7610, R249 ;  /* 0x00007610fff97816 */ /* 0x000fe400000000f9 */
[----:B------:R-:W-:Y:S01]  /*4f50*/  IADD3.X R247, R227, UR61, RZ, P3, !PT ;  /* 0x0000003de3f77c10 */ /* 0x000fe20009ffe4ff */
[----:B------:R0:W3:Y:S01]  /*4f60*/  @P2 LDG.E.U16 R251, desc[UR6][R244.64] ;  /* 0x00000006f4fb2981 */ /* 0x0000e2000c1e1500 */
[----:B------:R-:W-:-:S02]  /*4f70*/  IADD3 RZ, P3, R224, UR60, RZ ;  /* 0x0000003ce0ff7c10 */ /* 0x000fc4000ff7e0ff */
[----:B------:R-:W-:Y:S01]  /*4f80*/  IADD3 RZ, P2, R222, UR60, RZ ;  /* 0x0000003cdeff7c10 */ /* 0x000fe2000ff5e0ff */
[----:B------:R1:W2:Y:S01]  /*4f90*/  @P1 LDG.E.U16 R249, desc[UR6][R246.64] ;  /* 0x00000006f6f91981 */ /* 0x0002a2000c1e1500 */
[----:B------:R-:W-:Y:S02]  /*4fa0*/  PRMT R248, RZ, 0x7610, R248 ;  /* 0x00007610fff87816 */ /* 0x000fe400000000f8 */
[----:B------:R-:W-:Y:S01]  /*4fb0*/  IADD3 RZ, P4, R220, UR60, RZ ;  /* 0x0000003cdcff7c10 */ /* 0x000fe2000ff9e0ff */
[----:B0-----:R-:W-:Y:S01]  /*4fc0*/  VIADD R244, R224, UR60 ;  /* 0x0000003ce0f47c36 */ /* 0x001fe20008000000 */
[----:B------:R-:W-:Y:S02]  /*4fd0*/  IADD3.X R245, R225, UR61, RZ, P3, !PT ;  /* 0x0000003de1f57c10 */ /* 0x000fe40009ffe4ff */
[----:B-1----:R-:W-:Y:S01]  /*4fe0*/  IADD3.X R247, R223, UR61, RZ, P2, !PT ;  /* 0x0000003ddff77c10 */ /* 0x002fe200097fe4ff */
[----:B------:R-:W-:Y:S01]  /*4ff0*/  VIADD R246, R222, UR60 ;  /* 0x0000003cdef67c36 */ /* 0x000fe20008000000 */
[----:B------:R-:W-:Y:S01]  /*5000*/  ISETP.GT.AND P2, PT, R0, 0x15, PT ;  /* 0x000000150000780c */ /* 0x000fe20003f44270 */
[----:B------:R0:W2:Y:S01]  /*5010*/  @P1 LDG.E.U16 R248, desc[UR6][R244.64] ;  /* 0x00000006f4f81981 */ /* 0x0000a2000c1e1500 */
[----:B------:R-:W-:Y:S01]  /*5020*/  IADD3 RZ, P3, R218, UR60, RZ ;  /* 0x0000003cdaff7c10 */ /* 0x000fe2000ff7e0ff */
[----:B0-----:R-:W-:Y:S01]  /*5030*/  VIADD R244, R220, UR60 ;  /* 0x0000003cdcf47c36 */ /* 0x001fe20008000000 */
[----:B------:R-:W-:Y:S01]  /*5040*/  IADD3.X R245, R221, UR61, RZ, P4, !PT ;  /* 0x0000003dddf57c10 */ /* 0x000fe2000a7fe4ff */
[----:B----4-:R0:W-:Y:S04]  /*5050*/  STL [R1+0x8c], R17 ;  /* 0x00008c1101007387 */ /* 0x0101e80000100800 */
[----:B0-----:R-:W4:Y:S04]  /*5060*/  LDL.LU R17, [R1+0x554] ;  /* 0x0005540001117983 */ /* 0x001f280000300800 */
[----:B------:R0:W-:Y:S04]  /*5070*/  STL [R1+0x90], R14 ;  /* 0x0000900e01007387 */ /* 0x0001e80000100800 */
[----:B0-----:R-:W4:Y:S04]  /*5080*/  LDL.LU R14, [R1+0x550] ;  /* 0x00055000010e7983 */ /* 0x001f280000300800 */
[----:B------:R-:W-:Y:S04]  /*5090*/  STL [R1+0x400], R241 ;  /* 0x000400f101007387 */ /* 0x000fe80000100800 */
[----:B------:R-:W-:Y:S04]  /*50a0*/  STL [R1+0x404], R240 ;  /* 0x000404f001007387 */ /* 0x000fe80000100800 */
[----:B------:R-:W-:Y:S04]  /*50b0*/  STL [R1+0x408], R239 ;  /* 0x000408ef01007387 */ /* 0x000fe80000100800 */
[----:B------:R-:W-:Y:S04]  /*50c0*/  STL [R1+0x40c], R238 ;  /* 0x00040cee01007387 */ /* 0x000fe80000100800 */
[----:B------:R0:W-:Y:S04]  /*50d0*/  STL [R1+0x88], R15 ;  /* 0x0000880f01007387 */ /* 0x0001e80000100800 */
[----:B0-----:R-:W4:Y:S04]  /*50e0*/  LDL.LU R15, [R1+0x54c] ;  /* 0x00054c00010f7983 */ /* 0x001f280000300800 */
[----:B------:R0:W-:Y:S04]  /*50f0*/  STL [R1+0x84], R12 ;  /* 0x0000840c01007387 */ /* 0x0001e80000100800 */
[----:B0-----:R-:W4:Y:S04]  /*5100*/  LDL.LU R12, [R1+0x548] ;  /* 0x00054800010c7983 */ /* 0x001f280000300800 */
[----:B------:R-:W-:Y:S04]  /*5110*/  STL.64 [R1+0x410], R236 ;  /* 0x000410ec01007387 */ /* 0x000fe80000100a00 */
[----:B------:R-:W-:Y:S04]  /*5120*/  STL.64 [R1+0x418], R234 ;  /* 0x000418ea01007387 */ /* 0x000fe80000100a00 */
[----:B------:R0:W-:Y:S04]  /*5130*/  STL [R1+0x80], R13 ;  /* 0x0000800d01007387 */ /* 0x0001e80000100800 */
[----:B0-----:R-:W4:Y:S04]  /*5140*/  LDL.LU R13, [R1+0x544] ;  /* 0x00054400010d7983 */ /* 0x001f280000300800 */
[----:B------:R0:W-:Y:S01]  /*5150*/  STL [R1+0x7c], R10 ;  /* 0x00007c0a01007387 */ /* 0x0001e20000100800 */
[----:B------:R-:W-:-:S02]  /*5160*/  PRMT R237, RZ, 0x7610, R237 ;  /* 0x00007610ffed7816 */ /* 0x000fc400000000ed */
[----:B------:R-:W-:Y:S02]  /*5170*/  PRMT R236, RZ, 0x7610, R236 ;  /* 0x00007610ffec7816 */ /* 0x000fe400000000ec */
[----:B------:R-:W-:Y:S02]  /*5180*/  PRMT R235, RZ, 0x7610, R235 ;  /* 0x00007610ffeb7816 */ /* 0x000fe400000000eb */
[----:B------:R1:W4:Y:S04]  /*5190*/  @P1 LDG.E.U16 R237, desc[UR6][R246.64] ;  /* 0x00000006f6ed1981 */ /* 0x000328000c1e1500 */
[----:B0-----:R-:W4:Y:S04]  /*51a0*/  LDL.LU R10, [R1+0x540] ;  /* 0x00054000010a7983 */ /* 0x001f280000300800 */
[----:B------:R-:W-:Y:S04]  /*51b0*/  STL.64 [R1+0x420], R232 ;  /* 0x000420e801007387 */ /* 0x000fe80000100a00 */
[----:B------:R-:W-:Y:S04]  /*51c0*/  STL.64 [R1+0x428], R230 ;  /* 0x000428e601007387 */ /* 0x000fe80000100a00 */
[----:B------:R0:W-:Y:S04]  /*51d0*/  STL [R1+0x78], R11 ;  /* 0x0000780b01007387 */ /* 0x0001e80000100800 */
[----:B------:R3:W4:Y:S04]  /*51e0*/  @P1 LDG.E.U16 R236, desc[UR6][R244.64] ;  /* 0x00000006f4ec1981 */ /* 0x000728000c1e1500 */
[----:B0-----:R-:W4:Y:S04]  /*51f0*/  LDL.LU R11, [R1+0x53c] ;  /* 0x00053c00010b7983 */ /* 0x001f280000300800 */
[----:B------:R0:W-:Y:S01]  /*5200*/  STL [R1+0x74], R250 ;  /* 0x000074fa01007387 */ /* 0x0001e20000100800 */
[----:B-1----:R-:W-:-:S03]  /*5210*/  IADD3.X R247, R219, UR61, RZ, P3, !PT ;  /* 0x0000003ddbf77c10 */ /* 0x002fc60009ffe4ff */
[----:B0-----:R-:W4:Y:S04]  /*5220*/  LDL.LU R250, [R1+0x538] ;  /* 0x0005380001fa7983 */ /* 0x001f280000300800 */
[----:B------:R-:W-:Y:S04]  /*5230*/  STL [R1+0x434], R228 ;  /* 0x000434e401007387 */ /* 0x000fe80000100800 */
[----:B------:R-:W-:Y:S04]  /*5240*/  STL [R1+0x430], R229 ;  /* 0x000430e501007387 */ /* 0x000fe80000100800 */
[----:B------:R-:W-:Y:S04]  /*5250*/  STL [R1+0x43c], R226 ;  /* 0x00043ce201007387 */ /* 0x000fe80000100800 */
[----:B------:R-:W-:Y:S04]  /*5260*/  STL [R1+0x438], R227 ;  /* 0x000438e301007387 */ /* 0x000fe80000100800 */
[----:B------:R-:W-:Y:S04]  /*5270*/  STL [R1+0x444], R224 ;  /* 0x000444e001007387 */ /* 0x000fe80000100800 */
[----:B------:R-:W-:Y:S01]  /*5280*/  STL [R1+0x440], R225 ;  /* 0x000440e101007387 */ /* 0x000fe20000100800 */
[----:B------:R-:W-:-:S03]  /*5290*/  VIADD R246, R218, UR60 ;  /* 0x0000003cdaf67c36 */ /* 0x000fc60008000000 */
[----:B------:R-:W-:Y:S01]  /*52a0*/  STL [R1+0x44c], R222 ;  /* 0x00044cde01007387 */ /* 0x000fe20000100800 */
[----:B------:R-:W-:-:S03]  /*52b0*/  IADD3 RZ, P3, R216, UR60, RZ ;  /* 0x0000003cd8ff7c10 */ /* 0x000fc6000ff7e0ff */
[----:B------:R-:W-:Y:S01]  /*52c0*/  STL [R1+0x448], R223 ;  /* 0x000448df01007387 */ /* 0x000fe20000100800 */
[----:B------:R-:W-:-:S03]  /*52d0*/  IADD3 RZ, P1, R214, UR60, RZ ;  /* 0x0000003cd6ff7c10 */ /* 0x000fc6000ff3e0ff */
[----:B------:R-:W-:Y:S04]  /*52e0*/  STL [R1+0x454], R220 ;  /* 0x000454dc01007387 */ /* 0x000fe80000100800 */
[----:B------:R-:W-:Y:S01]  /*52f0*/  STL [R1+0x450], R221 ;  /* 0x000450dd01007387 */ /* 0x000fe20000100800 */
[----:B---3--:R-:W-:-:S03]  /*5300*/  VIADD R244, R216, UR60 ;  /* 0x0000003cd8f47c36 */ /* 0x008fc60008000000 */
[----:B------:R0:W-:Y:S01]  /*5310*/  STL [R1+0x45c], R218 ;  /* 0x00045cda01007387 */ /* 0x0001e20000100800 */
[----:B------:R-:W-:-:S03]  /*5320*/  IADD3.X R245, R217, UR61, RZ, P3, !PT ;  /* 0x0000003dd9f57c10 */ /* 0x000fc60009ffe4ff */
[----:B------:R1:W-:Y:S04]  /*5330*/  STL [R1+0x458], R219 ;  /* 0x000458db01007387 */ /* 0x0003e80000100800 */
[----:B------:R3:W4:Y:S01]  /*5340*/  @P2 LDG.E.U16 R235, desc[UR6][R246.64] ;  /* 0x00000006f6eb2981 */ /* 0x000722000c1e1500 */
[----:B0-----:R-:W-:Y:S02]  /*5350*/  PRMT R218, RZ, 0x7610, R218 ;  /* 0x00007610ffda7816 */ /* 0x001fe400000000da */
[----:B-1----:R-:W-:Y:S01]  /*5360*/  PRMT R219, RZ, 0x7610, R219 ;  /* 0x00007610ffdb7816 */ /* 0x002fe200000000db */
[----:B---3--:R-:W-:Y:S01]  /*5370*/  VIADD R246, R214, UR60 ;  /* 0x0000003cd6f67c36 */ /* 0x008fe20008000000 */
[----:B------:R-:W-:-:S04]  /*5380*/  IADD3.X R247, R215, UR61, RZ, P1, !PT ;  /* 0x0000003dd7f77c10 */ /* 0x000fc80008ffe4ff */
[----:B------:R0:W3:Y:S04]  /*5390*/  @P2 LDG.E.U16 R219, desc[UR6][R244.64] ;  /* 0x00000006f4db2981 */ /* 0x0000e8000c1e1500 */
[----:B------:R1:W4:Y:S04]  /*53a0*/  @P2 LDG.E.U16 R218, desc[UR6][R246.64] ;  /* 0x00000006f6da2981 */ /* 0x000328000c1e1500 */
[----:B------:R-:W-:Y:S04]  /*53b0*/  STL [R1+0x70], R251 ;  /* 0x000070fb01007387 */ /* 0x000fe80000100800 */
[----:B--2---:R-:W-:Y:S04]  /*53c0*/  STL [R1+0x6c], R249 ;  /* 0x00006cf901007387 */ /* 0x004fe80000100800 */
[----:B------:R-:W-:Y:S01]  /*53d0*/  STL [R1+0x464], R216 ;  /* 0x000464d801007387 */ /* 0x000fe20000100800 */
[----:B------:R-:W-:-:S03]  /*53e0*/  ISETP.GT.AND P1, PT, R0, 0x16, PT ;  /* 0x000000160000780c */ /* 0x000fc60003f24270 */
[----:B------:R-:W-:Y:S04]  /*53f0*/  STL [R1+0x460], R217 ;  /* 0x000460d901007387 */ /* 0x000fe80000100800 */
[----:B------:R-:W-:Y:S01]  /*5400*/  STL [R1+0x46c], R214 ;  /* 0x00046cd601007387 */ /* 0x000fe20000100800 */
[----:B------:R-:W-:-:S03]  /*5410*/  IADD3 RZ, P4, R212, UR60, RZ ;  /* 0x0000003cd4ff7c10 */ /* 0x000fc6000ff9e0ff */
[----:B------:R-:W-:Y:S01]  /*5420*/  STL [R1+0x468], R215 ;  /* 0x000468d701007387 */ /* 0x000fe20000100800 */
[----:B------:R-:W-:Y:S01]  /*5430*/  IADD3 RZ, P3, R210, UR60, RZ ;  /* 0x0000003cd2ff7c10 */ /* 0x000fe2000ff7e0ff */
[----:B0-----:R-:W-:Y:S01]  /*5440*/  VIADD R244, R212, UR60 ;  /* 0x0000003cd4f47c36 */ /* 0x001fe20008000000 */
[----:B------:R-:W-:Y:S02]  /*5450*/  PRMT R234, RZ, 0x7610, R234 ;  /* 0x00007610ffea7816 */ /* 0x000fe400000000ea */
[----:B------:R-:W-:Y:S01]  /*5460*/  IADD3.X R245, R213, UR61, RZ, P4, !PT ;  /* 0x0000003dd5f57c10 */ /* 0x000fe2000a7fe4ff */
[----:B-1----:R-:W-:Y:S01]  /*5470*/  VIADD R246, R210, UR60 ;  /* 0x0000003cd2f67c36 */ /* 0x002fe20008000000 */
[----:B------:R-:W-:Y:S02]  /*5480*/  PRMT R233, RZ, 0x7610, R233 ;  /* 0x00007610ffe97816 */ /* 0x000fe400000000e9 */
[----:B------:R-:W-:Y:S01]  /*5490*/  PRMT R232, RZ, 0x7610, R232 ;  /* 0x00007610ffe87816 */ /* 0x000fe200000000e8 */
[----:B------:R-:W2:Y:S01]  /*54a0*/  @P2 LDG.E.U16 R234, desc[UR6][R244.64] ;  /* 0x00000006f4ea2981 */ /* 0x000ea2000c1e1500 */
[----:B------:R-:W-:-:S02]  /*54b0*/  IADD3.X R247, R211, UR61, RZ, P3, !PT ;  /* 0x0000003dd3f77c10 */ /* 0x000fc40009ffe4ff */
[----:B------:R-:W-:Y:S02]  /*54c0*/  PRMT R231, RZ, 0x7610, R231 ;  /* 0x00007610ffe77816 */ /* 0x000fe400000000e7 */
[C---:B------:R-:W-:Y:S01]  /*54d0*/  IADD3 RZ, P2, R206.reuse, UR60, RZ ;  /* 0x0000003cceff7c10 */ /* 0x040fe2000ff5e0ff */
[----:B------:R0:W2:Y:S02]  /*54e0*/  @P1 LDG.E.U16 R233, desc[UR6][R246.64] ;  /* 0x00000006f6e91981 */ /* 0x0000a4000c1e1500 */
[----:B0-----:R-:W-:Y:S01]  /*54f0*/  VIADD R246, R206, UR60 ;  /* 0x0000003ccef67c36 */ /* 0x001fe20008000000 */
[----:B------:R-:W-:Y:S01]  /*5500*/  IADD3.X R247, R207, UR61, RZ, P2, !PT ;  /* 0x0000003dcff77c10 */ /* 0x000fe200097fe4ff */
[----:B---3--:R-:W-:Y:S04]  /*5510*/  STL [R1+0x4c8], R219 ;  /* 0x0004c8db01007387 */ /* 0x008fe80000100800 */
[----:B------:R-:W-:Y:S04]  /*5520*/  STL [R1+0x68], R248 ;  /* 0x000068f801007387 */ /* 0x000fe80000100800 */
[----:B----4-:R-:W-:Y:S04]  /*5530*/  STL [R1+0x4cc], R218 ;  /* 0x0004ccda01007387 */ /* 0x010fe80000100800 */
[----:B------:R-:W-:Y:S04]  /*5540*/  STL [R1+0x64], R237 ;  /* 0x000064ed01007387 */ /* 0x000fe80000100800 */
        /* <DEDUP_REMOVED lines=8> */
[----:B------:R-:W-:Y:S04]  /*55d0*/  STL.S16 [R1+0x50], R232 ;  /* 0x000050e801007387 */ /* 0x000fe80000100600 */
[----:B------:R0:W-:Y:S04]  /*55e0*/  STL [R1+0x48c], R206 ;  /* 0x00048cce01007387 */ /* 0x0001e80000100800 */
[----:B------:R-:W-:Y:S04]  /*55f0*/  STL.S16 [R1+0x4c], R231 ;  /* 0x00004ce701007387 */ /* 0x000fe80000100600 */
[----:B0-----:R-:W3:Y:S04]  /*5600*/  LDL.LU R206, [R1+0x50] ;  /* 0x0000500001ce7983 */ /* 0x001ee80000300800 */
[----:B------:R0:W-:Y:S04]  /*5610*/  STL [R1+0x488], R207 ;  /* 0x000488cf01007387 */ /* 0x0001e80000100800 */
[----:B0-----:R-:W4:Y:S01]  /*5620*/  LDL.LU R207, [R1+0x4c] ;  /* 0x00004c0001cf7983 */ /* 0x001f220000300800 */
[C---:B------:R-:W-:Y:S01]  /*5630*/  IADD3 RZ, P3, R208.reuse, UR60, RZ ;  /* 0x0000003cd0ff7c10 */ /* 0x040fe2000ff7e0ff */
[----:B------:R-:W-:Y:S01]  /*5640*/  VIADD R244, R208, UR60 ;  /* 0x0000003cd0f47c36 */ /* 0x000fe20008000000 */
[----:B------:R-:W-:-:S02]  /*5650*/  IADD3 RZ, P4, R204, UR60, RZ ;  /* 0x0000003cccff7c10 */ /* 0x000fc4000ff9e0ff */
[----:B------:R-:W-:Y:S02]  /*5660*/  IADD3.X R245, R209, UR61, RZ, P3, !PT ;  /* 0x0000003dd1f57c10 */ /* 0x000fe40009ffe4ff */
[----:B------:R-:W-:Y:S02]  /*5670*/  ISETP.GT.AND P2, PT, R0, 0x17, PT ;  /* 0x000000170000780c */ /* 0x000fe40003f44270 */
[----:B------:R-:W-:Y:S02]  /*5680*/  PRMT R208, RZ, 0x7610, R208 ;  /* 0x00007610ffd07816 */ /* 0x000fe400000000d0 */
[----:B------:R-:W-:Y:S02]  /*5690*/  IADD3 RZ, P3, R202, UR60, RZ ;  /* 0x0000003ccaff7c10 */ /* 0x000fe4000ff7e0ff */
[----:B------:R-:W-:Y:S02]  /*56a0*/  PRMT R220, RZ, 0x7610, R220 ;  /* 0x00007610ffdc7816 */ /* 0x000fe400000000dc */
[----:B------:R-:W-:-:S02]  /*56b0*/  PRMT R238, RZ, 0x7610, R238 ;  /* 0x00007610ffee7816 */ /* 0x000fc400000000ee */
[----:B------:R-:W-:Y:S02]  /*56c0*/  PRMT R239, RZ, 0x7610, R239 ;  /* 0x00007610ffef7816 */ /* 0x000fe400000000ef */
[----:B------:R-:W-:Y:S02]  /*56d0*/  PRMT R240, RZ, 0x7610, R240 ;  /* 0x00007610fff07816 */ /* 0x000fe400000000f0 */
[----:B------:R-:W-:Y:S02]  /*56e0*/  PRMT R230, RZ, 0x7610, R230 ;  /* 0x00007610ffe67816 */ /* 0x000fe400000000e6 */
[----:B------:R-:W-:Y:S02]  /*56f0*/  PRMT R8, RZ, 0x7610, R8 ;  /* 0x00007610ff087816 */ /* 0x000fe40000000008 */
[----:B------:R-:W-:Y:S01]  /*5700*/  PRMT R9, RZ, 0x7610, R9 ;  /* 0x00007610ff097816 */ /* 0x000fe20000000009 */
[----:B---3--:R0:W3:Y:S02]  /*5710*/  @P1 LDG.E.U16 R206, desc[UR6][R244.64] ;  /* 0x00000006f4ce1981 */ /* 0x0080e4000c1e1500 */
[----:B0-----:R-:W-:Y:S01]  /*5720*/  VIADD R244, R204, UR60 ;  /* 0x0000003cccf47c36 */ /* 0x001fe20008000000 */
[----:B------:R-:W-:Y:S01]  /*5730*/  IADD3.X R245, R205, UR61, RZ, P4, !PT ;  /* 0x0000003dcdf57c10 */ /* 0x000fe2000a7fe4ff */
[----:B----4-:R0:W4:Y:S04]  /*5740*/  @P1 LDG.E.U16 R207, desc[UR6][R246.64] ;  /* 0x00000006f6cf1981 */ /* 0x010128000c1e1500 */
[----:B------:R1:W2:Y:S01]  /*5750*/  @P1 LDG.E.U16 R208, desc[UR6][R244.64] ;  /* 0x00000006f4d01981 */ /* 0x0002a2000c1e1500 */
[----:B------:R-:W-:Y:S01]  /*5760*/  IADD3 RZ, P1, R198, UR60, RZ ;  /* 0x0000003cc6ff7c10 */ /* 0x000fe2000ff3e0ff */
[----:B0-----:R-:W-:Y:S01]  /*5770*/  VIADD R246, R202, UR60 ;  /* 0x0000003ccaf67c36 */ /* 0x001fe20008000000 */
[----:B------:R-:W-:-:S02]  /*5780*/  IADD3.X R247, R203, UR61, RZ, P3, !PT ;  /* 0x0000003dcbf77c10 */ /* 0x000fc40009ffe4ff */
[C---:B------:R-:W-:Y:S01]  /*5790*/  IADD3 RZ, P3, R200.reuse, UR60, RZ ;  /* 0x0000003cc8ff7c10 */ /* 0x040fe2000ff7e0ff */
[----:B-1----:R-:W-:Y:S02]  /*57a0*/  VIADD R244, R200, UR60 ;  /* 0x0000003cc8f47c36 */ /* 0x002fe40008000000 */
[----:B------:R0:W2:Y:S01]  /*57b0*/  @P2 LDG.E.U16 R220, desc[UR6][R246.64] ;  /* 0x00000006f6dc2981 */ /* 0x0000a2000c1e1500 */
[----:B------:R-:W-:Y:S02]  /*57c0*/  IADD3.X R245, R201, UR61, RZ, P3, !PT ;  /* 0x0000003dc9f57c10 */ /* 0x000fe40009ffe4ff */
[----:B------:R-:W-:-:S03]  /*57d0*/  IADD3 RZ, P4, R196, UR60, RZ ;  /* 0x0000003cc4ff7c10 */ /* 0x000fc6000ff9e0ff */
[----:B------:R1:W2:Y:S01]  /*57e0*/  @P2 LDG.E.U16 R238, desc[UR6][R244.64] ;  /* 0x00000006f4ee2981 */ /* 0x0002a2000c1e1500 */
[----:B0-----:R-:W-:Y:S01]  /*57f0*/  VIADD R246, R198, UR60 ;  /* 0x0000003cc6f67c36 */ /* 0x001fe20008000000 */
[----:B------:R-:W-:Y:S02]  /*5800*/  IADD3.X R247, R199, UR61, RZ, P1, !PT ;  /* 0x0000003dc7f77c10 */ /* 0x000fe40008ffe4ff */
[----:B------:R-:W-:-:S03]  /*5810*/  ISETP.GT.AND P1, PT, R0, 0x18, PT ;  /* 0x000000180000780c */ /* 0x000fc60003f24270 */
[----:B------:R0:W2:Y:S01]  /*5820*/  @P2 LDG.E.U16 R239, desc[UR6][R246.64] ;  /* 0x00000006f6ef2981 */ /* 0x0000a2000c1e1500 */
[----:B-1----:R-:W-:Y:S01]  /*5830*/  VIADD R244, R196, UR60 ;  /* 0x0000003cc4f47c36 */ /* 0x002fe20008000000 */
[----:B------:R-:W-:Y:S02]  /*5840*/  IADD3.X R245, R197, UR61, RZ, P4, !PT ;  /* 0x0000003dc5f57c10 */ /* 0x000fe4000a7fe4ff */
[----:B------:R-:W-:-:S03]  /*5850*/  IADD3 RZ, P3, R194, UR60, RZ ;  /* 0x0000003cc2ff7c10 */ /* 0x000fc6000ff7e0ff */
[----:B------:R1:W2:Y:S01]  /*5860*/  @P2 LDG.E.U16 R240, desc[UR6][R244.64] ;  /* 0x00000006f4f02981 */ /* 0x0002a2000c1e1500 */
[----:B------:R-:W-:Y:S01]  /*5870*/  IADD3 RZ, P2, R190, UR60, RZ ;  /* 0x0000003cbeff7c10 */ /* 0x000fe2000ff5e0ff */
[----:B0-----:R-:W-:Y:S01]  /*5880*/  VIADD R246, R194, UR60 ;  /* 0x0000003cc2f67c36 */ /* 0x001fe20008000000 */
[----:B------:R-:W-:Y:S02]  /*5890*/  IADD3.X R247, R195, UR61, RZ, P3, !PT ;  /* 0x0000003dc3f77c10 */ /* 0x000fe40009ffe4ff */
[----:B------:R-:W-:-:S03]  /*58a0*/  IADD3 RZ, P3, R192, UR60, RZ ;  /* 0x0000003cc0ff7c10 */ /* 0x000fc6000ff7e0ff */
[----:B------:R0:W2:Y:S01]  /*58b0*/  @P1 LDG.E.U16 R230, desc[UR6][R246.64] ;  /* 0x00000006f6e61981 */ /* 0x0000a2000c1e1500 */
[----:B-1----:R-:W-:Y:S01]  /*58c0*/  VIADD R244, R192, UR60 ;  /* 0x0000003cc0f47c36 */ /* 0x002fe20008000000 */
[----:B------:R-:W-:-:S05]  /*58d0*/  IADD3.X R245, R193, UR61, RZ, P3, !PT ;  /* 0x0000003dc1f57c10 */ /* 0x000fca0009ffe4ff */
[----:B------:R1:W2:Y:S01]  /*58e0*/  @P1 LDG.E.U16 R9, desc[UR6][R244.64] ;  /* 0x00000006f4091981 */ /* 0x0002a2000c1e1500 */
[----:B0-----:R-:W-:Y:S01]  /*58f0*/  VIADD R246, R190, UR60 ;  /* 0x0000003cbef67c36 */ /* 0x001fe20008000000 */
[----:B------:R-:W-:-:S05]  /*5900*/  IADD3.X R247, R191, UR61, RZ, P2, !PT ;  /* 0x0000003dbff77c10 */ /* 0x000fca00097fe4ff */
[----:B------:R0:W2:Y:S01]  /*5910*/  @P1 LDG.E.U16 R8, desc[UR6][R246.64] ;  /* 0x00000006f6081981 */ /* 0x0000a2000c1e1500 */
[----:B------:R-:W-:Y:S02]  /*5920*/  IADD3 RZ, P4, R188, UR60, RZ ;  /* 0x0000003cbcff7c10 */ /* 0x000fe4000ff9e0ff */
[----:B------:R-:W-:Y:S01]  /*5930*/  ISETP.GT.AND P2, PT, R0, 0x19, PT ;  /* 0x000000190000780c */ /* 0x000fe20003f44270 */
[----:B-1----:R-:W-:Y:S01]  /*5940*/  VIADD R244, R188, UR60 ;  /* 0x0000003cbcf47c36 */ /* 0x002fe20008000000 */
[----:B------:R-:W-:Y:S02]  /*5950*/  PRMT R252, RZ, 0x7610, R252 ;  /* 0x00007610fffc7816 */ /* 0x000fe400000000fc */
[C---:B------:R-:W-:Y:S02]  /*5960*/  IADD3 RZ, P3, R186.reuse, UR60, RZ ;  /* 0x0000003cbaff7c10 */ /* 0x040fe4000ff7e0ff */
[----:B------:R-:W-:Y:S01]  /*5970*/  IADD3.X R245, R189, UR61, RZ, P4, !PT ;  /* 0x0000003dbdf57c10 */ /* 0x000fe2000a7fe4ff */
[----:B0-----:R-:W-:Y:S01]  /*5980*/  VIADD R246, R186, UR60 ;  /* 0x0000003cbaf67c36 */ /* 0x001fe20008000000 */
[----:B------:R-:W-:-:S02]  /*5990*/  IADD3.X R247, R187, UR61, RZ, P3, !PT ;  /* 0x0000003dbbf77c10 */ /* 0x000fc40009ffe4ff */
[----:B------:R-:W-:Y:S01]  /*59a0*/  IADD3 RZ, P3, R184, UR60, RZ ;  /* 0x0000003cb8ff7c10 */ /* 0x000fe2000ff7e0ff */
[----:B------:R0:W2:Y:S01]  /*59b0*/  @P1 LDG.E.U16 R252, desc[UR6][R244.64] ;  /* 0x00000006f4fc1981 */ /* 0x0000a2000c1e1500 */
[----:B------:R-:W-:Y:S02]  /*59c0*/  IADD3 RZ, P1, R182, UR60, RZ ;  /* 0x0000003cb6ff7c10 */ /* 0x000fe4000ff3e0ff */
[----:B------:R-:W-:Y:S01]  /*59d0*/  PRMT R219, RZ, 0x7610, R219 ;  /* 0x00007610ffdb7816 */ /* 0x000fe200000000db */
[----:B0-----:R-:W-:Y:S01]  /*59e0*/  VIADD R244, R184, UR60 ;  /* 0x0000003cb8f47c36 */ /* 0x001fe20008000000 */
[----:B------:R-:W-:Y:S02]  /*59f0*/  IADD3.X R245, R185, UR61, RZ, P3, !PT ;  /* 0x0000003db9f57c10 */ /* 0x000fe40009ffe4ff */
[----:B------:R-:W-:Y:S02]  /*5a00*/  IADD3 RZ, P3, R180, UR60, RZ ;  /* 0x0000003cb4ff7c10 */ /* 0x000fe4000ff7e0ff */
[----:B------:R-:W-:-:S02]  /*5a10*/  PRMT R218, RZ, 0x7610, R218 ;  /* 0x00007610ffda7816 */ /* 0x000fc400000000da */
[----:B------:R-:W-:Y:S02]  /*5a20*/  PRMT R217, RZ, 0x7610, R217 ;  /* 0x00007610ffd97816 */ /* 0x000fe400000000d9 */
[----:B------:R-:W-:Y:S02]  /*5a30*/  PRMT R216, RZ, 0x7610, R216 ;  /* 0x00007610ffd87816 */ /* 0x000fe400000000d8 */
[----:B------:R-:W-:Y:S02]  /*5a40*/  PRMT R215, RZ, 0x7610, R215 ;  /* 0x00007610ffd77816 */ /* 0x000fe400000000d7 */
[----:B------:R-:W-:Y:S02]  /*5a50*/  PRMT R214, RZ, 0x7610, R214 ;  /* 0x00007610ffd67816 */ /* 0x000fe400000000d6 */
[----:B------:R-:W-:Y:S01]  /*5a60*/  PRMT R213, RZ, 0x7610, R213 ;  /* 0x00007610ffd57816 */ /* 0x000fe200000000d5 */
[----:B---3--:R-:W-:Y:S04]  /*5a70*/  STL [R1+0x490], R206 ;  /* 0x000490ce01007387 */ /* 0x008fe80000100800 */
[----:B----4-:R-:W-:Y:S04]  /*5a80*/  STL [R1+0x494], R207 ;  /* 0x000494cf01007387 */ /* 0x010fe80000100800 */
[----:B------:R-:W-:Y:S04]  /*5a90*/  STL [R1+0x49c], R204 ;  /* 0x00049ccc01007387 */ /* 0x000fe80000100800 */
[----:B------:R-:W-:Y:S04]  /*5aa0*/  STL [R1+0x498], R205 ;  /* 0x000498cd01007387 */ /* 0x000fe80000100800 */
[----:B--2---:R-:W-:Y:S04]  /*5ab0*/  STL [R1+0x54], R234 ;  /* 0x000054ea01007387 */ /* 0x004fe80000100800 */
        /* <DEDUP_REMOVED lines=11> */
[----:B------:R0:W-:Y:S04]  /*5b70*/  STL [R1+0x4d4], R196 ;  /* 0x0004d4c401007387 */ /* 0x0001e80000100800 */
[----:B------:R-:W-:Y:S04]  /*5b80*/  STL [R1+0x4d0], R197 ;  /* 0x0004d0c501007387 */ /* 0x000fe80000100800 */
[----:B------:R-:W-:Y:S01]  /*5b90*/  STL [R1+0x4dc], R194 ;  /* 0x0004dcc201007387 */ /* 0x000fe20000100800 */
[----:B0-----:R-:W-:-:S03]  /*5ba0*/  PRMT R196, RZ, 0x7610, R196 ;  /* 0x00007610ffc47816 */ /* 0x001fc600000000c4 */
[----:B------:R-:W-:Y:S01]  /*5bb0*/  STL [R1+0x4d8], R195 ;  /* 0x0004d8c301007387 */ /* 0x000fe20000100800 */
[----:B------:R-:W-:-:S03]  /*5bc0*/  PRMT R199, RZ, 0x7610, R199 ;  /* 0x00007610ffc77816 */ /* 0x000fc600000000c7 */
[----:B------:R-:W-:Y:S04]  /*5bd0*/  STL [R1+0x4e0], R240 ;  /* 0x0004e0f001007387 */ /* 0x000fe80000100800 */
[----:B------:R-:W-:Y:S04]  /*5be0*/  STL [R1+0x4e8], R192 ;  /* 0x0004e8c001007387 */ /* 0x000fe80000100800 */
[----:B------:R-:W-:Y:S04]  /*5bf0*/  STL [R1+0x4e4], R193 ;  /* 0x0004e4c101007387 */ /* 0x000fe80000100800 */
[----:B------:R-:W-:Y:S04]  /*5c00*/  STL [R1+0x4f0], R190 ;  /* 0x0004f0be01007387 */ /* 0x000fe80000100800 */
[----:B------:R0:W-:Y:S04]  /*5c10*/  STL [R1+0x4ec], R191 ;  /* 0x0004ecbf01007387 */ /* 0x0001e80000100800 */
[----:B------:R1:W2:Y:S04]  /*5c20*/  @P2 LDG.E.U16 R196, desc[UR6][R246.64] ;  /* 0x00000006f6c42981 */ /* 0x0002a8000c1e1500 */
[----:B------:R-:W3:Y:S04]  /*5c30*/  LDL.64 R206, [R1+0x28] ;  /* 0x0000280001ce7983 */ /* 0x000ee80000100a00 */
[----:B------:R4:W2:Y:S01]  /*5c40*/  @P2 LDG.E.U16 R199, desc[UR6][R244.64] ;  /* 0x00000006f4c72981 */ /* 0x0008a2000c1e1500 */
[----:B-1----:R-:W-:Y:S01]  /*5c50*/  VIADD R246, R182, UR60 ;  /* 0x0000003cb6f67c36 */ /* 0x002fe20008000000 */
[----:B------:R-:W-:-:S02]  /*5c60*/  IADD3.X R247, R183, UR61, RZ, P1, !PT ;  /* 0x0000003db7f77c10 */ /* 0x000fc40008ffe4ff */
[----:B0-----:R-:W2:Y:S04]  /*5c70*/  LDL.64 R190, [R1+0x30] ;  /* 0x0000300001be7983 */ /* 0x001ea80000100a00 */
[----:B------:R0:W2:Y:S04]  /*5c80*/  @P2 LDG.E.U16 R219, desc[UR6][R246.64] ;  /* 0x00000006f6db2981 */ /* 0x0000a8000c1e1500 */
[----:B------:R-:W-:Y:S04]  /*5c90*/  STL [R1+0x40], R8 ;  /* 0x0000400801007387 */ /* 0x000fe80000100800 */
[----:B------:R1:W-:Y:S01]  /*5ca0*/  STL [R1+0x44], R9 ;  /* 0x0000440901007387 */ /* 0x0003e20000100800 */
[----:B------:R-:W-:Y:S01]  /*5cb0*/  ISETP.GT.AND P1, PT, R0, 0x1a, PT ;  /* 0x0000001a0000780c */ /* 0x000fe20003f24270 */
[----:B----4-:R-:W-:Y:S01]  /*5cc0*/  VIADD R244, R180, UR60 ;  /* 0x0000003cb4f47c36 */ /* 0x010fe20008000000 */
[----:B------:R-:W-:Y:S01]  /*5cd0*/  IADD3.X R245, R181, UR61, RZ, P3, !PT ;  /* 0x0000003db5f57c10 */ /* 0x000fe20009ffe4ff */
[----:B0-----:R-:W0:Y:S01]  /*5ce0*/  LDC R246, c[0x0][0x238] ;  /* 0x00008e00fff67b82 */ /* 0x001e220000000800 */
[----:B-1----:R-:W4:Y:S01]  /*5cf0*/  LDL.64 R8, [R1+0x38] ;  /* 0x0000380001087983 */ /* 0x002f220000100a00 */
[----:B------:R-:W-:-:S03]  /*5d00*/  IADD3 RZ, P3, R178, UR60, RZ ;  /* 0x0000003cb2ff7c10 */ /* 0x000fc6000ff7e0ff */
[----:B------:R1:W4:Y:S01]  /*5d10*/  @P2 LDG.E.U16 R218, desc[UR6][R244.64] ;  /* 0x00000006f4da2981 */ /* 0x000322000c1e1500 */
[----:B------:R-:W-:Y:S01]  /*5d20*/  IADD3 RZ, P2, R176, UR60, RZ ;  /* 0x0000003cb0ff7c10 */ /* 0x000fe2000ff5e0ff */
[----:B-1----:R-:W-:Y:S01]  /*5d30*/  VIADD R244, R178, UR60 ;  /* 0x0000003cb2f47c36 */ /* 0x002fe20008000000 */
[----:B------:R-:W-:-:S05]  /*5d40*/  IADD3.X R245, R179, UR61, RZ, P3, !PT ;  /* 0x0000003db3f57c10 */ /* 0x000fca0009ffe4ff */
[----:B------:R1:W4:Y:S02]  /*5d50*/  @P1 LDG.E.U16 R217, desc[UR6][R244.64] ;  /* 0x00000006f4d91981 */ /* 0x000324000c1e1500 */
[----:B-1----:R-:W-:Y:S01]  /*5d60*/  VIADD R244, R176, UR60 ;  /* 0x0000003cb0f47c36 */ /* 0x002fe20008000000 */
[----:B------:R-:W-:Y:S02]  /*5d70*/  IADD3.X R245, R177, UR61, RZ, P2, !PT ;  /* 0x0000003db1f57c10 */ /* 0x000fe400097fe4ff */
[----:B------:R-:W-:-:S03]  /*5d80*/  IADD3 RZ, P2, R174, UR60, RZ ;  /* 0x0000003caeff7c10 */ /* 0x000fc6000ff5e0ff */
[----:B------:R1:W4:Y:S02]  /*5d90*/  @P1 LDG.E.U16 R216, desc[UR6][R244.64] ;  /* 0x00000006f4d81981 */ /* 0x000324000c1e1500 */
[----:B-1----:R-:W-:Y:S01]  /*5da0*/  VIADD R244, R174, UR60 ;  /* 0x0000003caef47c36 */ /* 0x002fe20008000000 */
[----:B------:R-:W-:Y:S02]  /*5db0*/  IADD3.X R245, R175, UR61, RZ, P2, !PT ;  /* 0x0000003daff57c10 */ /* 0x000fe400097fe4ff */
[----:B------:R-:W-:-:S03]  /*5dc0*/  IADD3 RZ, P2, R172, UR60, RZ ;  /* 0x0000003cacff7c10 */ /* 0x000fc6000ff5e0ff */
[----:B------:R1:W4:Y:S01]  /*5dd0*/  @P1 LDG.E.U16 R215, desc[UR6][R244.64] ;  /* 0x00000006f4d71981 */ /* 0x000322000c1e1500 */
[----:B------:R-:W-:Y:S01]  /*5de0*/  PRMT R193, RZ, 0x7610, R193 ;  /* 0x00007610ffc17816 */ /* 0x000fe200000000c1 */
[----:B-1----:R-:W-:Y:S01]  /*5df0*/  VIADD R244, R172, UR60 ;  /* 0x0000003cacf47c36 */ /* 0x002fe20008000000 */
[----:B------:R-:W-:Y:S02]  /*5e00*/  IADD3.X R245, R173, UR61, RZ, P2, !PT ;  /* 0x0000003dadf57c10 */ /* 0x000fe400097fe4ff */
[----:B------:R-:W-:-:S03]  /*5e10*/  ISETP.GT.AND P2, PT, R0, 0x1b, PT ;  /* 0x0000001b0000780c */ /* 0x000fc60003f44270 */
[----:B------:R1:W4:Y:S01]  /*5e20*/  @P1 LDG.E.U16 R214, desc[UR6][R244.64] ;  /* 0x00000006f4d61981 */ /* 0x000322000c1e1500 */
[C---:B------:R-:W-:Y:S02]  /*5e30*/  IADD3 RZ, P1, R170.reuse, UR60, RZ ;  /* 0x0000003caaff7c10 */ /* 0x040fe4000ff3e0ff */
[----:B------:R-:W-:Y:S01]  /*5e40*/  PRMT R240, RZ, 0x7610, R240 ;  /* 0x00007610fff07816 */ /* 0x000fe200000000f0 */
[----:B-1----:R-:W-:Y:S01]  /*5e50*/  VIADD R244, R170, UR60 ;  /* 0x0000003caaf47c36 */ /* 0x002fe20008000000 */
[----:B------:R-:W-:Y:S02]  /*5e60*/  IADD3.X R245, R171, UR61, RZ, P1, !PT ;  /* 0x0000003dabf57c10 */ /* 0x000fe40008ffe4ff */
[----:B------:R-:W-:-:S03]  /*5e70*/  IADD3 RZ, P1, R168, UR60, RZ ;  /* 0x0000003ca8ff7c10 */ /* 0x000fc6000ff3e0ff */
[----:B------:R1:W4:Y:S01]  /*5e80*/  @P2 LDG.E.U16 R193, desc[UR6][R244.64] ;  /* 0x00000006f4c12981 */ /* 0x000322000c1e1500 */
[----:B------:R-:W-:Y:S01]  /*5e90*/  PRMT R194, RZ, 0x7610, R194 ;  /* 0x00007610ffc27816 */ /* 0x000fe200000000c2 */
[----:B-1----:R-:W-:Y:S01]  /*5ea0*/  VIADD R244, R168, UR60 ;  /* 0x0000003ca8f47c36 */ /* 0x002fe20008000000 */
[----:B------:R-:W-:Y:S02]  /*5eb0*/  IADD3.X R245, R169, UR61, RZ, P1, !PT ;  /* 0x0000003da9f57c10 */ /* 0x000fe40008ffe4ff */
[----:B------:R-:W-:-:S03]  /*5ec0*/  IADD3 RZ, P1, R166, UR60, RZ ;  /* 0x0000003ca6ff7c10 */ /* 0x000fc6000ff3e0ff */
[----:B------:R1:W4:Y:S02]  /*5ed0*/  @P2 LDG.E.U16 R240, desc[UR6][R244.64] ;  /* 0x00000006f4f02981 */ /* 0x000324000c1e1500 */
[----:B-1----:R-:W-:Y:S01]  /*5ee0*/  VIADD R244, R166, UR60 ;  /* 0x0000003ca6f47c36 */ /* 0x002fe20008000000 */
[----:B------:R-:W-:Y:S02]  /*5ef0*/  IADD3.X R245, R167, UR61, RZ, P1, !PT ;  /* 0x0000003da7f57c10 */ /* 0x000fe40008ffe4ff */
[----:B------:R-:W-:-:S03]  /*5f00*/  IADD3 RZ, P1, R164, UR60, RZ ;  /* 0x0000003ca4ff7c10 */ /* 0x000fc6000ff3e0ff */
[----:B------:R1:W4:Y:S02]  /*5f10*/  @P2 LDG.E.U16 R194, desc[UR6][R244.64] ;  /* 0x00000006f4c22981 */ /* 0x000324000c1e1500 */
[----:B-1----:R-:W-:Y:S01]  /*5f20*/  VIADD R244, R164, UR60 ;  /* 0x0000003ca4f47c36 */ /* 0x002fe20008000000 */
[----:B------:R-:W-:-:S05]  /*5f30*/  IADD3.X R245, R165, UR61, RZ, P1, !PT ;  /* 0x0000003da5f57c10 */ /* 0x000fca0008ffe4ff */
[----:B------:R1:W4:Y:S01]  /*5f40*/  @P2 LDG.E.U16 R213, desc[UR6][R244.64] ;  /* 0x00000006f4d52981 */ /* 0x000322000c1e1500 */
[----:B------:R-:W-:Y:S02]  /*5f50*/  ISETP.GT.AND P2, PT, R0, 0x1c, PT ;  /* 0x0000001c0000780c */ /* 0x000fe40003f44270 */
[C---:B------:R-:W-:Y:S02]  /*5f60*/  IADD3 RZ, P1, R162.reuse, UR60, RZ ;  /* 0x0000003ca2ff7c10 */ /* 0x040fe4000ff3e0ff */
[----:B------:R-:W-:Y:S01]  /*5f70*/  PRMT R203, RZ, 0x7610, R203 ;  /* 0x00007610ffcb7816 */ /* 0x000fe200000000cb */
[----:B-1----:R-:W-:Y:S01]  /*5f80*/  VIADD R244, R162, UR60 ;  /* 0x0000003ca2f47c36 */ /* 0x002fe20008000000 */
[----:B------:R-:W-:Y:S02]  /*5f90*/  IADD3.X R245, R163, UR61, RZ, P1, !PT ;  /* 0x0000003da3f57c10 */ /* 0x000fe40008ffe4ff */
[----:B------:R-:W-:Y:S02]  /*5fa0*/  IADD3 RZ, P1, R160, UR60, RZ ;  /* 0x0000003ca0ff7c10 */ /* 0x000fe4000ff3e0ff */
[----:B------:R-:W-:-:S03]  /*5fb0*/  PRMT R202, RZ, 0x7610, R202 ;  /* 0x00007610ffca7816 */ /* 0x000fc600000000ca */
[----:B------:R1:W4:Y:S01]  /*5fc0*/  @P2 LDG.E.U16 R203, desc[UR6][R244.64] ;  /* 0x00000006f4cb2981 */ /* 0x000322000c1e1500 */
        /* <DEDUP_REMOVED lines=54> */
[----:B------:R0:W4:Y:S04]  /*6330*/  @P2 LDG.E.U16 R212, desc[UR6][R244.64] ;  /* 0x00000006f4d42981 */ /* 0x000128000c1e1500 */
[----:B------:R-:W-:Y:S01]  /*6340*/  STL [R1+0x4f8], R188 ;  /* 0x0004f8bc01007387 */ /* 0x000fe20000100800 */
[----:B0-----:R-:W-:-:S03]  /*6350*/  IMAD.WIDE R244, R246, 0x2, R6 ;  /* 0x00000002f6f47825 */ /* 0x001fc600078e0206 */
[----:B------:R0:W-:Y:S01]  /*6360*/  STL [R1+0x4f4], R189 ;  /* 0x0004f4bd01007387 */ /* 0x0001e20000100800 */
[----:B------:R-:W-:-:S04]  /*6370*/  IADD3 R244, P1, R244, UR60, RZ ;  /* 0x0000003cf4f47c10 */ /* 0x000fc8000ff3e0ff */
[----:B------:R-:W-:Y:S02]  /*6380*/  IADD3.X R245, R245, UR61, RZ, P1, !PT ;  /* 0x0000003df5f57c10 */ /* 0x000fe40008ffe4ff */
[----:B0-----:R-:W-:-:S06]  /*6390*/  PRMT R189, RZ, 0x7610, R189 ;  /* 0x00007610ffbd7816 */ /* 0x001fcc00000000bd */
[----:B------:R0:W4:Y:S01]  /*63a0*/  @P0 LDG.E.U16 R189, desc[UR6][R244.64] ;  /* 0x00000006f4bd0981 */ /* 0x000122000c1e1500 */
[----:B------:R-:W-:Y:S01]  /*63b0*/  PRMT R201, RZ, 0x7610, R201 ;  /* 0x00007610ffc97816 */ /* 0x000fe200000000c9 */
[----:B0-----:R-:W-:-:S03]  /*63c0*/  IMAD.WIDE R244, R246, 0x2, R4 ;  /* 0x00000002f6f47825 */ /* 0x001fc600078e0204 */
[----:B------:R-:W-:-:S04]  /*63d0*/  IADD3 R244, P1, R244, UR60, RZ ;  /* 0x0000003cf4f47c10 */ /* 0x000fc8000ff3e0ff */
[----:B------:R-:W-:-:S05]  /*63e0*/  IADD3.X R245, R245, UR61, RZ, P1, !PT ;  /* 0x0000003df5f57c10 */ /* 0x000fca0008ffe4ff */
[----:B------:R0:W4:Y:S01]  /*63f0*/  @P0 LDG.E.U16 R201, desc[UR6][R244.64] ;  /* 0x00000006f4c90981 */ /* 0x000122000c1e1500 */
[----:B------:R-:W-:Y:S01]  /*6400*/  PRMT R220, RZ, 0x7610, R220 ;  /* 0x00007610ffdc7816 */ /* 0x000fe200000000dc */
[----:B0-----:R-:W-:-:S03]  /*6410*/  IMAD.WIDE R244, R246, 0x2, R2 ;  /* 0x00000002f6f47825 */ /* 0x001fc600078e0202 */
[----:B------:R-:W-:-:S04]  /*6420*/  IADD3 R244, P1, R244, UR60, RZ ;  /* 0x0000003cf4f47c10 */ /* 0x000fc8000ff3e0ff */
[----:B------:R-:W-:Y:S02]  /*6430*/  IADD3.X R245, R245, UR61, RZ, P1, !PT ;  /* 0x0000003df5f57c10 */ /* 0x000fe40008ffe4ff */
[----:B------:R-:W-:Y:S01]  /*6440*/  ISETP.GT.AND P1, PT, R0, 0x1f, PT ;  /* 0x0000001f0000780c */ /* 0x000fe20003f24270 */
[----:B------:R0:W-:Y:S04]  /*6450*/  STL [R1+0x500], R186 ;  /* 0x000500ba01007387 */ /* 0x0001e80000100800 */
[----:B------:R1:W4:Y:S01]  /*6460*/  @P0 LDG.E.U16 R220, desc[UR6][R244.64] ;  /* 0x00000006f4dc0981 */ /* 0x000322000c1e1500 */
[C---:B------:R-:W-:Y:S02]  /*6470*/  IADD3 RZ, P0, R10.reuse, UR60, RZ ;  /* 0x0000003c0aff7c10 */ /* 0x040fe4000ff1e0ff */
[----:B------:R-:W-:Y:S01]  /*6480*/  PRMT R241, RZ, 0x7610, R241 ;  /* 0x00007610fff17816 */ /* 0x000fe200000000f1 */
[----:B------:R-:W-:Y:S04]  /*6490*/  STL [R1+0x4fc], R187 ;  /* 0x0004fcbb01007387 */ /* 0x000fe80000100800 */
[----:B------:R-:W-:Y:S01]  /*64a0*/  STL [R1+0x48], R230 ;  /* 0x000048e601007387 */ /* 0x000fe20000100800 */
[----:B-1----:R-:W-:Y:S01]  /*64b0*/  VIADD R244, R10, UR60 ;  /* 0x0000003c0af47c36 */ /* 0x002fe20008000000 */
[----:B------:R-:W-:-:S02]  /*64c0*/  IADD3.X R245, R11, UR61, RZ, P0, !PT ;  /* 0x0000003d0bf57c10 */ /* 0x000fc400087fe4ff */
[----:B------:R-:W-:Y:S01]  /*64d0*/  STL [R1+0x504], R252 ;  /* 0x000504fc01007387 */ /* 0x000fe20000100800 */
[----:B---3--:R-:W-:-:S03]  /*64e0*/  IADD3 RZ, P0, R206, UR60, RZ ;  /* 0x0000003cceff7c10 */ /* 0x008fc6000ff1e0ff */
[----:B--2---:R-:W-:Y:S01]  /*64f0*/  STL [R1+0x508], R196 ;  /* 0x000508c401007387 */ /* 0x004fe20000100800 */
[----:B------:R-:W-:-:S03]  /*6500*/  PRMT R243, RZ, 0x7610, R243 ;  /* 0x00007610fff37816 */ /* 0x000fc600000000f3 */
[----:B------:R-:W-:Y:S04]  /*6510*/  STL [R1+0x510], R184 ;  /* 0x000510b801007387 */ /* 0x000fe80000100800 */
[----:B------:R1:W-:Y:S04]  /*6520*/  STL [R1+0x50c], R185 ;  /* 0x00050cb901007387 */ /* 0x0003e80000100800 */
[----:B------:R-:W-:Y:S04]  /*6530*/  STL [R1+0x518], R182 ;  /* 0x000518b601007387 */ /* 0x000fe80000100800 */
[----:B------:R2:W-:Y:S04]  /*6540*/  STL [R1+0x514], R183 ;  /* 0x000514b701007387 */ /* 0x0005e80000100800 */
[----:B------:R3:W4:Y:S04]  /*6550*/  @P1 LDG.E.U16 R241, desc[UR6][R244.64] ;  /* 0x00000006f4f11981 */ /* 0x000728000c1e1500 */
[----:B------:R-:W-:Y:S04]  /*6560*/  STL [R1+0x51c], R199 ;  /* 0x00051cc701007387 */ /* 0x000fe80000100800 */
[----:B------:R-:W-:Y:S01]  /*6570*/  STL [R1+0x520], R219 ;  /* 0x000520db01007387 */ /* 0x000fe20000100800 */
[----:B---3--:R-:W-:Y:S01]  /*6580*/  VIADD R244, R206, UR60 ;  /* 0x0000003ccef47c36 */ /* 0x008fe20008000000 */
[----:B------:R-:W-:-:S02]  /*6590*/  IADD3.X R245, R207, UR61, RZ, P0, !PT ;  /* 0x0000003dcff57c10 */ /* 0x000fc400087fe4ff */
[----:B------:R-:W-:Y:S01]  /*65a0*/  STL [R1+0x528], R180 ;  /* 0x000528b401007387 */ /* 0x000fe20000100800 */
[----:B------:R-:W-:-:S03]  /*65b0*/  IADD3 RZ, P0, R190, UR60, RZ ;  /* 0x0000003cbeff7c10 */ /* 0x000fc6000ff1e0ff */
[----:B------:R3:W-:Y:S01]  /*65c0*/  STL [R1+0x524], R181 ;  /* 0x000524b501007387 */ /* 0x0007e20000100800 */
[----:B------:R-:W-:-:S03]  /*65d0*/  PRMT R242, RZ, 0x7610, R242 ;  /* 0x00007610fff27816 */ /* 0x000fc600000000f2 */
[----:B------:R3:W-:Y:S04]  /*65e0*/  STL.64 [R1+0x530], R178 ;  /* 0x000530b201007387 */ /* 0x0007e80000100a00 */
[----:B0-----:R-:W3:Y:S04]  /*65f0*/  LDL.LU R186, [R1+0x4] ;  /* 0x0000040001ba7983 */ /* 0x001ee80000300800 */
[----:B------:R0:W3:Y:S04]  /*6600*/  @P1 LDG.E.U16 R243, desc[UR6][R244.64] ;  /* 0x00000006f4f31981 */ /* 0x0000e8000c1e1500 */
[----:B-1----:R-:W3:Y:S04]  /*6610*/  LDL.LU R185, [R1+0x10] ;  /* 0x0000100001b97983 */ /* 0x002ee80000300800 */
[----:B------:R-:W3:Y:S01]  /*6620*/  LDL.LU R184, [R1+0x14] ;  /* 0x0000140001b87983 */ /* 0x000ee20000300800 */
[----:B0-----:R-:W-:Y:S01]  /*6630*/  VIADD R244, R190, UR60 ;  /* 0x0000003cbef47c36 */ /* 0x001fe20008000000 */
[----:B------:R-:W-:-:S02]  /*6640*/  IADD3.X R245, R191, UR61, RZ, P0, !PT ;  /* 0x0000003dbff57c10 */ /* 0x000fc400087fe4ff */
[----:B--2---:R-:W2:Y:S01]  /*6650*/  LDL.LU R183, [R1+0x18] ;  /* 0x0000180001b77983 */ /* 0x004ea20000300800 */
[----:B----4-:R-:W-:-:S03]  /*6660*/  IADD3 RZ, P0, R8, UR60, RZ ;  /* 0x0000003c08ff7c10 */ /* 0x010fc6000ff1e0ff */
[----:B------:R-:W4:Y:S04]  /*6670*/  LDL.LU R182, [R1+0x1c] ;  /* 0x00001c0001b67983 */ /* 0x000f280000300800 */
[----:B---3--:R-:W3:Y:S04]  /*6680*/  LDL.LU R181, [R1+0x20] ;  /* 0x0000200001b57983 */ /* 0x008ee80000300800 */
[----:B------:R0:W3:Y:S04]  /*6690*/  @P1 LDG.E.U16 R242, desc[UR6][R244.64] ;  /* 0x00000006f4f21981 */ /* 0x0000e8000c1e1500 */
[----:B------:R-:W3:Y:S04]  /*66a0*/  LDL.LU R180, [R1+0x24] ;  /* 0x0000240001b47983 */ /* 0x000ee80000300800 */
[----:B------:R-:W3:Y:S01]  /*66b0*/  LDL.LU R206, [R1] ;  /* 0x0000000001ce7983 */ /* 0x000ee20000300800 */
[----:B0-----:R-:W-:Y:S01]  /*66c0*/  IADD3.X R245, R9, UR61, RZ, P0, !PT ;  /* 0x0000003d09f57c10 */ /* 0x001fe200087fe4ff */
[----:B------:R-:W-:-:S02]  /*66d0*/  VIADD R244, R8, UR60 ;  /* 0x0000003c08f47c36 */ /* 0x000fc40008000000 */
[----:B------:R-:W3:Y:S04]  /*66e0*/  LDL.LU R9, [R1+0x3b8] ;  /* 0x0003b80001097983 */ /* 0x000ee80000300800 */
[----:B------:R-:W3:Y:S04]  /*66f0*/  LDL.LU R8, [R1+0x3bc] ;  /* 0x0003bc0001087983 */ /* 0x000ee80000300800 */
[----:B------:R-:W3:Y:S04]  /*6700*/  LDL.LU R248, [R1+0x8] ;  /* 0x0000080001f87983 */ /* 0x000ee80000300800 */
[----:B------:R-:W3:Y:S04]  /*6710*/  LDL.LU R179, [R1+0x3c0] ;  /* 0x0003c00001b37983 */ /* 0x000ee80000300800 */
[----:B------:R-:W3:Y:S01]  /*6720*/  LDL.LU R178, [R1+0x3c4] ;  /* 0x0003c40001b27983 */ /* 0x000ee20000300800 */
[----:B------:R-:W0:Y:S01]  /*6730*/  S2R R246, SR_TID.X ;  /* 0x0000000000f67919 */ /* 0x000e220000002100 */
[----:B------:R-:W-:-:S02]  /*6740*/  IMAD.MOV.U32 R237, RZ, RZ, R250 ;  /* 0x000000ffffed7224 */ /* 0x000fc400078e00fa */
[----:B------:R-:W3:Y:S04]  /*6750*/  LDL.LU R249, [R1+0xc] ;  /* 0x00000c0001f97983 */ /* 0x000ee80000300800 */
[----:B------:R-:W3:Y:S04]  /*6760*/  LDL.LU R190, [R1+0x3c8] ;  /* 0x0003c80001be7983 */ /* 0x000ee80000300800 */
[----:B------:R-:W3:Y:S01]  /*6770*/  LDL.LU R188, [R1+0x3cc] ;  /* 0x0003cc0001bc7983 */ /* 0x000ee20000300800 */
[C---:B0-----:R-:W-:Y:S01]  /*6780*/  IMAD.SHL.U32 R250, R246.reuse, 0x2, RZ ;  /* 0x00000002f6fa7824 */ /* 0x041fe200078e00ff */
[----:B------:R-:W-:-:S02]  /*6790*/  LOP3.LUT R251, R246, 0x1f, RZ, 0xc0, !PT ;  /* 0x0000001ff6fb7812 */ /* 0x000fc400078ec0ff */
[----:B------:R-:W-:Y:S02]  /*67a0*/  LOP3.LUT R246, R246, 0x40, RZ, 0xc0, !PT ;  /* 0x00000040f6f67812 */ /* 0x000fe400078ec0ff */
[----:B------:R-:W-:-:S05]  /*67b0*/  LOP3.LUT R250, R250, 0x7e, RZ, 0xc0, !PT ;  /* 0x0000007efafa7812 */ /* 0x000fca00078ec0ff */
[----:B------:R-:W-:Y:S01]  /*67c0*/  IMAD R250, R246, 0x40, R250 ;  /* 0x00000040f6fa7824 */ /* 0x000fe200078e02fa */
[----:B------:R-:W0:Y:S01]  /*67d0*/  S2R R195, SR_TID.X ;  /* 0x0000000000c37919 */ /* 0x000e220000002100 */
[----:B------:R-:W-:Y:S02]  /*67e0*/  IMAD.MOV.U32 R235, RZ, RZ, R185 ;  /* 0x000000ffffeb7224 */ /* 0x000fe400078e00b9 */
[----:B------:R-:W-:Y:S02]  /*67f0*/  IMAD.MOV.U32 R234, RZ, RZ, R184 ;  /* 0x000000ffffea7224 */ /* 0x000fe400078e00b8 */
[----:B--2---:R-:W-:Y:S02]  /*6800*/  IMAD.MOV.U32 R233, RZ, RZ, R183 ;  /* 0x000000ffffe97224 */ /* 0x004fe400078e00b7 */
[----:B----4-:R-:W-:Y:S02]  /*6810*/  IMAD.MOV.U32 R232, RZ, RZ, R182 ;  /* 0x000000ffffe87224 */ /* 0x010fe400078e00b6 */
[----:B---3--:R-:W-:-:S02]  /*6820*/  IMAD.MOV.U32 R231, RZ, RZ, R181 ;  /* 0x000000ffffe77224 */ /* 0x008fc400078e00b5 */
[----:B------:R-:W-:Y:S02]  /*6830*/  IMAD.MOV.U32 R230, RZ, RZ, R180 ;  /* 0x000000ffffe67224 */ /* 0x000fe400078e00b4 */
[----:B------:R-:W-:Y:S02]  /*6840*/  IMAD.MOV.U32 R247, RZ, RZ, R179 ;  /* 0x000000fffff77224 */ /* 0x000fe400078e00b3 */
[----:B------:R-:W2:Y:S01]  /*6850*/  LDL.LU R179, [R1+0x3d0] ;  /* 0x0003d00001b37983 */ /* 0x000ea20000300800 */
[----:B------:R-:W-:-:S03]  /*6860*/  IMAD.MOV.U32 R246, RZ, RZ, R178 ;  /* 0x000000fffff67224 */ /* 0x000fc600078e00b2 */
[----:B------:R-:W3:Y:S04]  /*6870*/  LDL.LU R178, [R1+0x3d4] ;  /* 0x0003d40001b27983 */ /* 0x000ee80000300800 */
[----:B------:R-:W4:Y:S04]  /*6880*/  LDL.LU R180, [R1+0x3a0] ;  /* 0x0003a00001b47983 */ /* 0x000f280000300800 */
        /* <DEDUP_REMOVED lines=8> */
[----:B------:R-:W4:Y:S01]  /*6910*/  LDL.LU R252, [R1+0x48] ;  /* 0x0000480001fc7983 */ /* 0x000f220000300800 */
[----:B------:R-:W-:-:S06]  /*6920*/  PRMT R221, RZ, 0x7610, R221 ;  /* 0x00007610ffdd7816 */ /* 0x000fcc00000000dd */
[----:B------:R0:W4:Y:S01]  /*6930*/  @P1 LDG.E.U16 R221, desc[UR6][R244.64] ;  /* 0x00000006f4dd1981 */ /* 0x000122000c1e1500 */
[----:B------:R-:W-:Y:S01]  /*6940*/  BAR.SYNC.DEFER_BLOCKING 0x0 ;  /* 0x0000000000007b1d */ /* 0x000fe20000010000 */
[----:B0-----:R-:W-:-:S04]  /*6950*/  LOP3.LUT R244, R195, 0x1f, RZ, 0xc0, !PT ;  /* 0x0000001fc3f47812 */ /* 0x001fc800078ec0ff */
[----:B------:R-:W-:Y:S01]  /*6960*/  ISETP.GE.AND P0, PT, R244, R0, PT ;  /* 0x00000000f400720c */ /* 0x000fe20003f06270 */
[----:B------:R-:W-:Y:S02]  /*6970*/  IMAD R251, R251, UR12, RZ ;  /* 0x0000000cfbfb7c24 */ /* 0x000fe4000f8e02ff */
[----:B------:R-:W-:Y:S01]  /*6980*/  IMAD.MOV.U32 R236, RZ, RZ, R186 ;  /* 0x000000ffffec7224 */ /* 0x000fe200078e00ba */
[----:B------:R-:W-:Y:S01]  /*6990*/  PRMT R222, RZ, 0x7610, R222 ;  /* 0x00007610ffde7816 */ /* 0x000fe200000000de */
[----:B------:R-:W4:Y:S02]  /*69a0*/  LDL.LU R186, [R1+0x44] ;  /* 0x0000440001ba7983 */ /* 0x000f240000300800 */
[----:B------:R-:W-:Y:S01]  /*69b0*/  IMAD.WIDE R244, R251, 0x2, R236 ;  /* 0x00000002fbf47825 */ /* 0x000fe200078e02ec */
[----:B------:R-:W-:Y:S01]  /*69c0*/  PRMT R226, RZ, 0x7610, R226 ;  /* 0x00007610ffe27816 */ /* 0x000fe200000000e2 */
[----:B------:R-:W4:Y:S01]  /*69d0*/  LDL.LU R187, [R1+0x40] ;  /* 0x0000400001bb7983 */ /* 0x000f220000300800 */
[----:B------:R-:W-:-:S02]  /*69e0*/  PRMT R223, RZ, 0x7610, R223 ;  /* 0x00007610ffdf7816 */ /* 0x000fc400000000df */
[----:B------:R-:W-:Y:S01]  /*69f0*/  PRMT R227, RZ, 0x7610, R227 ;  /* 0x00007610ffe37816 */ /* 0x000fe200000000e3 */
[----:B------:R-:W4:Y:S04]  /*6a00*/  LDL.LU R208, [R1+0x31c] ;  /* 0x00031c0001d07983 */ /* 0x000f280000300800 */
[----:B------:R0:W4:Y:S02]  /*6a10*/  @!P0 LDG.E.U16 R222, desc[UR6][R244.64] ;  /* 0x00000006f4de8981 */ /* 0x000124000c1e1500 */
[----:B0-----:R-:W-:-:S05]  /*6a20*/  IMAD.WIDE R244, R251, 0x2, R234 ;  /* 0x00000002fbf47825 */ /* 0x001fca00078e02ea */
[----:B------:R0:W4:Y:S02]  /*6a30*/  @!P0 LDG.E.U16 R226, desc[UR6][R244.64] ;  /* 0x00000006f4e28981 */ /* 0x000124000c1e1500 */
[----:B0-----:R-:W-:-:S05]  /*6a40*/  IMAD.WIDE R244, R251, 0x2, R232 ;  /* 0x00000002fbf47825 */ /* 0x001fca00078e02e8 */
[----:B------:R0:W4:Y:S01]  /*6a50*/  @!P0 LDG.E.U16 R223, desc[UR6][R244.64] ;  /* 0x00000006f4df8981 */ /* 0x000122000c1e1500 */
[----:B------:R-:W-:Y:S01]  /*6a60*/  PRMT R224, RZ, 0x7610, R224 ;  /* 0x00007610ffe07816 */ /* 0x000fe200000000e0 */
[----:B0-----:R-:W-:-:S05]  /*6a70*/  IMAD.WIDE R244, R251, 0x2, R230 ;  /* 0x00000002fbf47825 */ /* 0x001fca00078e02e6 */
[----:B------:R0:W4:Y:S01]  /*6a80*/  @!P0 LDG.E.U16 R227, desc[UR6][R244.64] ;  /* 0x00000006f4e38981 */ /* 0x000122000c1e1500 */
[----:B------:R-:W-:Y:S01]  /*6a90*/  PRMT R228, RZ, 0x7610, R228 ;  /* 0x00007610ffe47816 */ /* 0x000fe200000000e4 */
[----:B0-----:R-:W-:-:S05]  /*6aa0*/  IMAD.WIDE R244, R251, 0x2, R8 ;  /* 0x00000002fbf47825 */ /* 0x001fca00078e0208 */
[----:B------:R0:W4:Y:S01]  /*6ab0*/  @!P0 LDG.E.U16 R224, desc[UR6][R244.64] ;  /* 0x00000006f4e08981 */ /* 0x000122000c1e1500 */
[----:B------:R-:W-:Y:S01]  /*6ac0*/  PRMT R225, RZ, 0x7610, R225 ;  /* 0x00007610ffe17816 */ /* 0x000fe200000000e1 */
[----:B0-----:R-:W-:Y:S02]  /*6ad0*/  IMAD.WIDE R244, R251, 0x2, R246 ;  /* 0x00000002fbf47825 */ /* 0x001fe400078e02f6 */
[----:B------:R-:W-:Y:S04]  /*6ae0*/  STS.U16 [R250+UR4+0x2000], R248 ;  /* 0x002000f8fa007988 */ /* 0x000fe80008000404 */
[----:B------:R0:W4:Y:S04]  /*6af0*/  @!P0 LDG.E.U16 R228, desc[UR6][R244.64] ;  /* 0x00000006f4e48981 */ /* 0x000128000c1e1500 */
[----:B------:R1:W-:Y:S01]  /*6b00*/  STS.U16 [R250+UR4+0x4000], R249 ;  /* 0x004000f9fa007988 */ /* 0x0003e20008000404 */
[----:B0-----:R-:W-:-:S02]  /*6b10*/  IMAD.MOV.U32 R244, RZ, RZ, R188 ;  /* 0x000000fffff47224 */ /* 0x001fc400078e00bc */
[----:B------:R-:W-:Y:S01]  /*6b20*/  IMAD.MOV.U32 R245, RZ, RZ, R190 ;  /* 0x000000fffff57224 */ /* 0x000fe200078e00be */
[----:B------:R-:W4:Y:S01]  /*6b30*/  LDL.LU R188, [R1+0x324] ;  /* 0x0003240001bc7983 */ /* 0x000f220000300800 */
[----:B-1----:R-:W-:-:S03]  /*6b40*/  IMAD.WIDE R248, R251, 0x2, R244 ;  /* 0x00000002fbf87825 */ /* 0x002fc600078e02f4 */
[----:B------:R-:W4:Y:S04]  /*6b50*/  LDL.LU R191, [R1+0x320] ;  /* 0x0003200001bf7983 */ /* 0x000f280000300800 */
[----:B------:R2:W4:Y:S01]  /*6b60*/  @!P0 LDG.E.U16 R225, desc[UR6][R248.64] ;  /* 0x00000006f8e18981 */ /* 0x000522000c1e1500 */
[----:B------:R-:W-:-:S03]  /*6b70*/  PRMT R229, RZ, 0x7610, R229 ;  /* 0x00007610ffe57816 */ /* 0x000fc600000000e5 */
[----:B------:R-:W4:Y:S04]  /*6b80*/  LDL.LU R190, [R1+0x314] ;  /* 0x0003140001be7983 */ /* 0x000f280000300800 */
[----:B------:R-:W4:Y:S04]  /*6b90*/  LDL.LU R192, [R1+0x94] ;  /* 0x0000940001c07983 */ /* 0x000f280000300800 */
[----:B------:R-:W4:Y:S04]  /*6ba0*/  LDL.LU R197, [R1+0x9c] ;  /* 0x00009c0001c57983 */ /* 0x000f280000300800 */
[----:B------:R0:W-:Y:S04]  /*6bb0*/  STS.U16 [R250+UR4], R206 ;  /* 0x000000cefa007988 */ /* 0x0001e80008000404 */
[----:B------:R-:W4:Y:S04]  /*6bc0*/  LDL.LU R207, [R1+0x98] ;  /* 0x0000980001cf7983 */ /* 0x000f280000300800 */
[----:B0-----:R-:W4:Y:S01]  /*6bd0*/  LDL.LU R206, [R1+0x8c] ;  /* 0x00008c0001ce7983 */ /* 0x001f220000300800 */
[----:B--2---:R-:W-:-:S02]  /*6be0*/  IMAD.MOV.U32 R249, RZ, RZ, R179 ;  /* 0x000000fffff97224 */ /* 0x004fc400078e00b3 */
[----:B---3--:R-:W-:-:S04]  /*6bf0*/  IMAD.MOV.U32 R248, RZ, RZ, R178 ;  /* 0x000000fffff87224 */ /* 0x008fc800078e00b2 */
[----:B------:R-:W-:Y:S01]  /*6c00*/  IMAD.WIDE R178, R251, 0x2, R248 ;  /* 0x00000002fbb27825 */ /* 0x000fe200078e02f8 */
[----:B----4-:R0:W-:Y:S04]  /*6c10*/  STS.U16 [R250+UR4+0x6000], R180 ;  /* 0x006000b4fa007988 */ /* 0x0101e80008000404 */
[----:B------:R-:W2:Y:S04]  /*6c20*/  LDL.LU R251, [R1+0x398] ;  /* 0x0003980001fb7983 */ /* 0x000ea80000300800 */
[----:B------:R-:W3:Y:S04]  /*6c30*/  @!P0 LDG.E.U16 R229, desc[UR6][R178.64] ;  /* 0x00000006b2e58981 */ /* 0x000ee8000c1e1500 */
[----:B------:R1:W-:Y:S04]  /*6c40*/  STS.U16 [R250+UR4+0x400], R181 ;  /* 0x000400b5fa007988 */ /* 0x0003e80008000404 */
[----:B------:R4:W-:Y:S04]  /*6c50*/  STS.U16 [R250+UR4+0x2400], R219 ;  /* 0x002400dbfa007988 */ /* 0x0009e80008000404 */
[----:B------:R1:W5:Y:S04]  /*6c60*/  LDL.LU.64 R178, [R1+0x530] ;  /* 0x0005300001b27983 */ /* 0x0003680000300a00 */
[----:B0-----:R0:W5:Y:S04]  /*6c70*/  LDL.LU R180, [R1+0x528] ;  /* 0x0005280001b47983 */ /* 0x0011680000300800 */
[----:B-1----:R0:W5:Y:S04]  /*6c80*/  LDL.LU R181, [R1+0x524] ;  /* 0x0005240001b57983 */ /* 0x0021680000300800 */
[----:B----4-:R-:W4:Y:S04]  /*6c90*/  LDL.LU R219, [R1+0x520] ;  /* 0x0005200001db7983 */ /* 0x010f280000300800 */
[----:B------:R1:W-:Y:S04]  /*6ca0*/  STS.U16 [R250+UR4+0x4400], R199 ;  /* 0x004400c7fa007988 */ /* 0x0003e80008000404 */
[----:B------:R0:W-:Y:S04]  /*6cb0*/  STS.U16 [R250+UR4+0x6400], R182 ;  /* 0x006400b6fa007988 */ /* 0x0001e80008000404 */
[----:B------:R0:W-:Y:S04]  /*6cc0*/  STS.U16 [R250+UR4+0x800], R183 ;  /* 0x000800b7fa007988 */ /* 0x0001e80008000404 */
[----:B-1----:R-:W3:Y:S04]  /*6cd0*/  LDL.LU R199, [R1+0x51c] ;  /* 0x00051c0001c77983 */ /* 0x002ee80000300800 */
[----:B0-----:R1:W5:Y:S04]  /*6ce0*/  LDL.LU R182, [R1+0x518] ;  /* 0x0005180001b67983 */ /* 0x0013680000300800 */
[----:B------:R1:W5:Y:S04]  /*6cf0*/  LDL.LU R183, [R1+0x514] ;  /* 0x0005140001b77983 */ /* 0x0003680000300800 */
[----:B------:R0:W-:Y:S04]  /*6d00*/  STS.U16 [R250+UR4+0x2800], R184 ;  /* 0x002800b8fa007988 */ /* 0x0001e80008000404 */
[----:B------:R1:W-:Y:S04]  /*6d10*/  STS.U16 [R250+UR4+0x4800], R185 ;  /* 0x004800b9fa007988 */ /* 0x0003e80008000404 */
[----:B------:R1:W-:Y:S04]  /*6d20*/  STS.U16 [R250+UR4+0x6800], R196 ;  /* 0x006800c4fa007988 */ /* 0x0003e80008000404 */
[----:B0-----:R0:W5:Y:S04]  /*6d30*/  LDL.LU R184, [R1+0x510] ;  /* 0x0005100001b87983 */ /* 0x0011680000300800 */
[----:B-1----:R0:W5:Y:S04]  /*6d40*/  LDL.LU R185, [R1+0x50c] ;  /* 0x00050c0001b97983 */ /* 0x0021680000300800 */
[----:B------:R-:W3:Y:S04]  /*6d50*/  LDL.LU R196, [R1+0x508] ;  /* 0x0005080001c47983 */ /* 0x000ee80000300800 */
[----:B------:R1:W-:Y:S04]  /*6d60*/  STS.U16 [R250+UR4+0xc00], R252 ;  /* 0x000c00fcfa007988 */ /* 0x0003e80008000404 */
[----:B-1----:R-:W2:Y:S04]  /*6d70*/  LDL.LU R252, [R1+0x504] ;  /* 0x0005040001fc7983 */ /* 0x002ea80000300800 */
[----:B------:R1:W-:Y:S04]  /*6d80*/  STS.U16 [R250+UR4+0x2c00], R186 ;  /* 0x002c00bafa007988 */ /* 0x0003e80008000404 */
[----:B------:R0:W-:Y:S04]  /*6d90*/  STS.U16 [R250+UR4+0x4c00], R187 ;  /* 0x004c00bbfa007988 */ /* 0x0001e80008000404 */
[----:B-1----:R1:W5:Y:S04]  /*6da0*/  LDL.LU R186, [R1+0x500] ;  /* 0x0005000001ba7983 */ /* 0x0023680000300800 */
[----:B0-----:R1:W5:Y:S04]  /*6db0*/  LDL.LU R187, [R1+0x4fc] ;  /* 0x0004fc0001bb7983 */ /* 0x0013680000300800 */
[----:B--2---:R0:W-:Y:S02]  /*6dc0*/  STS.U16 [R250+UR4+0x6c00], R252 ;  /* 0x006c00fcfa007988 */ /* 0x0041e40008000404 */
[----:B0-----:R-:W-:-:S05]  /*6dd0*/  LOP3.LUT R252, R250, 0x10, RZ, 0x3c, !PT ;  /* 0x00000010fafc7812 */ /* 0x001fca00078e3cff */
[----:B------:R0:W-:Y:S04]  /*6de0*/  STS.U16 [R252+UR4+0x4080], R201 ;  /* 0x004080c9fc007988 */ /* 0x0001e80008000404 */
[----:B------:R2:W-:Y:S04]  /*6df0*/  STS.U16 [R252+UR4+0x6080], R220 ;  /* 0x006080dcfc007988 */ /* 0x0005e80008000404 */
[----:B------:R1:W-:Y:S04]  /*6e00*/  STS.U16 [R252+UR4+0x480], R208 ;  /* 0x000480d0fc007988 */ /* 0x0003e80008000404 */
[----:B0-----:R-:W3:Y:S04]  /*6e10*/  LDL.LU R201, [R1+0x390] ;  /* 0x0003900001c97983 */ /* 0x001ee80000300800 */
[----:B--2---:R-:W2:Y:S04]  /*6e20*/  LDL.LU R220, [R1+0x394] ;  /* 0x0003940001dc7983 */ /* 0x004ea80000300800 */
[----:B-1----:R-:W2:Y:S04]  /*6e30*/  LDL.LU R208, [R1+0x39c] ;  /* 0x00039c0001d07983 */ /* 0x002ea80000300800 */
[----:B------:R0:W-:Y:S04]  /*6e40*/  STS.U16 [R252+UR4+0x2480], R188 ;  /* 0x002480bcfc007988 */ /* 0x0001e80008000404 */
[----:B------:R1:W-:Y:S04]  /*6e50*/  STS.U16 [R252+UR4+0x2080], R189 ;  /* 0x002080bdfc007988 */ /* 0x0003e80008000404 */
[----:B------:R4:W-:Y:S04]  /*6e60*/  STS.U16 [R252+UR4+0x6480], R190 ;  /* 0x006480befc007988 */ /* 0x0009e80008000404 */
[----:B0-----:R-:W2:Y:S04]  /*6e70*/  LDL.LU R188, [R1+0x38c] ;  /* 0x00038c0001bc7983 */ /* 0x001ea80000300800 */
[----:B-1----:R-:W2:Y:S04]  /*6e80*/  LDL.LU R189, [R1+0x30c] ;  /* 0x00030c0001bd7983 */ /* 0x002ea80000300800 */
[----:B------:R0:W-:Y:S04]  /*6e90*/  STS.U16 [R252+UR4+0x4480], R191 ;  /* 0x004480bffc007988 */ /* 0x0001e80008000404 */
[----:B----4-:R-:W4:Y:S04]  /*6ea0*/  LDL.LU R190, [R1+0x310] ;  /* 0x0003100001be7983 */ /* 0x010f280000300800 */
[----:B------:R1:W-:Y:S04]  /*6eb0*/  STS.U16 [R252+UR4+0x880], R192 ;  /* 0x000880c0fc007988 */ /* 0x0003e80008000404 */
[----:B0-----:R-:W4:Y:S04]  /*6ec0*/  LDL.LU R191, [R1+0x318] ;  /* 0x0003180001bf7983 */ /* 0x001f280000300800 */
[----:B------:R0:W-:Y:S04]  /*6ed0*/  STS.U16 [R252+UR4+0x4880], R207 ;  /* 0x004880cffc007988 */ /* 0x0001e80008000404 */
[----:B-1----:R-:W4:Y:S04]  /*6ee0*/  LDL.LU R192, [R1+0x308] ;  /* 0x0003080001c07983 */ /* 0x002f280000300800 */
[----:B------:R1:W-:Y:S04]  /*6ef0*/  STS.U16 [R252+UR4+0x6880], R206 ;  /* 0x006880cefc007988 */ /* 0x0003e80008000404 */
[----:B0-----:R-:W4:Y:S04]  /*6f00*/  LDL.LU R207, [R1+0x90] ;  /* 0x0000900001cf7983 */ /* 0x001f280000300800 */
[----:B------:R0:W-:Y:S04]  /*6f10*/  STS.U16 [R252+UR4+0x6c80], R218 ;  /* 0x006c80dafc007988 */ /* 0x0001e80008000404 */
[----:B-1----:R-:W4:Y:S04]  /*6f20*/  LDL.LU R206, [R1+0x88] ;  /* 0x0000880001ce7983 */ /* 0x002f280000300800 */
[----:B------:R1:W-:Y:S04]  /*6f30*/  STS.U16 [R252+UR4+0x4c80], R219 ;  /* 0x004c80dbfc007988 */ /* 0x0003e80008000404 */
[----:B0-----:R-:W4:Y:S04]  /*6f40*/  LDL.LU R218, [R1+0x84] ;  /* 0x0000840001da7983 */ /* 0x001f280000300800 */
[----:B-1----:R-:W4:Y:S04]  /*6f50*/  LDL.LU R219, [R1+0x80] ;  /* 0x0000800001db7983 */ /* 0x002f280000300800 */
[----:B------:R0:W-:Y:S01]  /*6f60*/  STS.U16 [R252+UR4+0x80], R251 ;  /* 0x000080fbfc007988 */ /* 0x0001e20008000404 */
[----:B------:R-:W-:-:S03]  /*6f70*/  LOP3.LUT R250, R195, 0x40, RZ, 0xc0, !PT ;  /* 0x00000040c3fa7812 */ /* 0x000fc600078ec0ff */
[----:B------:R-:W-:Y:S01]  /*6f80*/  STS.U16 [R252+UR4+0x2880], R197 ;  /* 0x002880c5fc007988 */ /* 0x000fe20008000404 */
[----:B0-----:R-:W-:-:S03]  /*6f90*/  IMAD.SHL.U32 R251, R195, 0x2, RZ ;  /* 0x00000002c3fb7824 */ /* 0x001fc600078e00ff */
[----:B---3--:R-:W-:Y:S04]  /*6fa0*/  STS.U16 [R252+UR4+0xc80], R196 ;  /* 0x000c80c4fc007988 */ /* 0x008fe80008000404 */
[----:B------:R0:W-:Y:S01]  /*6fb0*/  STS.U16 [R252+UR4+0x2c80], R199 ;  /* 0x002c80c7fc007988 */ /* 0x0001e20008000404 */
[----:B------:R-:W-:-:S05]  /*6fc0*/  LOP3.LUT R251, R251, 0x7e, RZ, 0xc0, !PT ;  /* 0x0000007efbfb7812 */ /* 0x000fca00078ec0ff */
[----:B------:R-:W-:Y:S01]  /*6fd0*/  IMAD R250, R250, 0x40, R251 ;  /* 0x00000040fafa7824 */ /* 0x000fe200078e02fb */
[----:B0-----:R-:W-:Y:S02]  /*6fe0*/  SHF.R.S32.HI R252, RZ, 0x6, R195 ;  /* 0x00000006fffc7819 */ /* 0x001fe400000114c3 */
[----:B------:R-:W3:Y:S02]  /*6ff0*/  LDL.LU R195, [R1+0x37c] ;  /* 0x00037c0001c37983 */ /* 0x000ee40000300800 */
[----:B------:R-:W-:Y:S02]  /*7000*/  SGXT R252, R252, 0x1 ;  /* 0x00000001fcfc781a */ /* 0x000fe40000000200 */
[----:B------:R-:W3:Y:S02]  /*7010*/  LDL.LU R197, [R1+0x384] ;  /* 0x0003840001c57983 */ /* 0x000ee40000300800 */
[----:B------:R-:W-:Y:S02]  /*7020*/  LOP3.LUT R251, R251, 0x90, R252, 0x78, !PT ;  /* 0x00000090fbfb7812 */ /* 0x000fe400078e78fc */
[C---:B------:R-:W-:Y:S01]  /*7030*/  LOP3.LUT R252, R250.reuse, 0x20, RZ, 0x3c, !PT ;  /* 0x00000020fafc7812 */ /* 0x040fe200078e3cff */
[----:B------:R-:W3:Y:S04]  /*7040*/  LDL.LU R196, [R1+0x380] ;  /* 0x0003800001c47983 */ /* 0x000ee80000300800 */
[----:B------:R-:W3:Y:S04]  /*7050*/  LDL.LU R199, [R1+0x378] ;  /* 0x0003780001c77983 */ /* 0x000ee80000300800 */
[----:B------:R-:W-:Y:S04]  /*7060*/  STS.U16 [R252+UR4+0xd00], R217 ;  /* 0x000d00d9fc007988 */ /* 0x000fe80008000404 */
[----:B------:R-:W-:Y:S04]  /*7070*/  STS.U16 [R252+UR4+0x2d00], R216 ;  /* 0x002d00d8fc007988 */ /* 0x000fe80008000404 */
[----:B------:R-:W-:Y:S04]  /*7080*/  STS.U16 [R252+UR4+0x4d00], R215 ;  /* 0x004d00d7fc007988 */ /* 0x000fe80008000404 */
[----:B------:R-:W-:Y:S04]  /*7090*/  STS.U16 [R252+UR4+0x6d00], R214 ;  /* 0x006d00d6fc007988 */ /* 0x000fe80008000404 */
[----:B------:R0:W-:Y:S04]  /*70a0*/  STS.U16 [R252+UR4+0x100], R201 ;  /* 0x000100c9fc007988 */ /* 0x0001e80008000404 */
[----:B--2---:R1:W-:Y:S04]  /*70b0*/  STS.U16 [R252+UR4+0x2100], R220 ;  /* 0x002100dcfc007988 */ /* 0x0043e80008000404 */
[----:B------:R2:W-:Y:S04]  /*70c0*/  STS.U16 [R252+UR4+0x4100], R208 ;  /* 0x004100d0fc007988 */ /* 0x0005e80008000404 */
[----:B0-----:R-:W3:Y:S04]  /*70d0*/  LDL.LU R201, [R1+0x2fc] ;  /* 0x0002fc0001c97983 */ /* 0x001ee80000300800 */
[----:B-1----:R-:W3:Y:S04]  /*70e0*/  LDL.LU R220, [R1+0x304] ;  /* 0x0003040001dc7983 */ /* 0x002ee80000300800 */
[----:B--2---:R-:W2:Y:S04]  /*70f0*/  LDL.LU R208, [R1+0x300] ;  /* 0x0003000001d07983 */ /* 0x004ea80000300800 */
[----:B------:R0:W-:Y:S04]  /*7100*/  STS.U16 [R252+UR4+0x6100], R188 ;  /* 0x006100bcfc007988 */ /* 0x0001e80008000404 */
[----:B------:R1:W-:Y:S04]  /*7110*/  STS.U16 [R252+UR4+0x500], R189 ;  /* 0x000500bdfc007988 */ /* 0x0003e80008000404 */
[----:B0-----:R0:W5:Y:S04]  /*7120*/  LDL.LU R188, [R1+0x4f8] ;  /* 0x0004f80001bc7983 */ /* 0x0011680000300800 */
[----:B-1----:R0:W5:Y:S04]  /*7130*/  LDL.LU R189, [R1+0x4f4] ;  /* 0x0004f40001bd7983 */ /* 0x0021680000300800 */
[----:B----4-:R1:W-:Y:S04]  /*7140*/  STS.U16 [R252+UR4+0x2500], R190 ;  /* 0x002500befc007988 */ /* 0x0103e80008000404 */
[----:B------:R4:W-:Y:S04]  /*7150*/  STS.U16 [R252+UR4+0x4500], R191 ;  /* 0x004500bffc007988 */ /* 0x0009e80008000404 */
[----:B-1----:R0:W5:Y:S04]  /*7160*/  LDL.LU R190, [R1+0x4f0] ;  /* 0x0004f00001be7983 */ /* 0x0021680000300800 */
[----:B------:R1:W-:Y:S04]  /*7170*/  STS.U16 [R252+UR4+0x6500], R192 ;  /* 0x006500c0fc007988 */ /* 0x0003e80008000404 */
[----:B----4-:R-:W4:Y:S04]  /*7180*/  LDL.LU R191, [R1+0x2f8] ;  /* 0x0002f80001bf7983 */ /* 0x010f280000300800 */
[----:B------:R0:W-:Y:S04]  /*7190*/  STS.U16 [R252+UR4+0x900], R207 ;  /* 0x000900cffc007988 */ /* 0x0001e80008000404 */
[----:B-1----:R-:W4:Y:S04]  /*71a0*/  LDL.LU R192, [R1+0x7c] ;  /* 0x00007c0001c07983 */ /* 0x002f280000300800 */
[----:B------:R1:W-:Y:S04]  /*71b0*/  STS.U16 [R252+UR4+0x2900], R206 ;  /* 0x002900cefc007988 */ /* 0x0003e80008000404 */
[----:B0-----:R-:W4:Y:S04]  /*71c0*/  LDL.LU R207, [R1+0x74] ;  /* 0x0000740001cf7983 */ /* 0x001f280000300800 */
[----:B------:R-:W-:Y:S04]  /*71d0*/  STS.U16 [R252+UR4+0x4900], R218 ;  /* 0x004900dafc007988 */ /* 0x000fe80008000404 */
[----:B-1----:R-:W4:Y:S04]  /*71e0*/  LDL.LU R206, [R1+0x70] ;  /* 0x0000700001ce7983 */ /* 0x002f280000300800 */
[----:B------:R0:W-:Y:S04]  /*71f0*/  STS.U16 [R252+UR4+0x6900], R219 ;  /* 0x006900dbfc007988 */ /* 0x0001e80008000404 */
[----:B0-----:R-:W4:Y:S04]  /*7200*/  LDL.LU R252, [R1+0x78] ;  /* 0x0000780001fc7983 */ /* 0x001f280000300800 */
[----:B------:R-:W4:Y:S01]  /*7210*/  LDL.LU R219, [R1+0x36c] ;  /* 0x00036c0001db7983 */ /* 0x000f220000300800 */
[----:B------:R-:W-:-:S03]  /*7220*/  LOP3.LUT R218, R250, 0x30, RZ, 0x3c, !PT ;  /* 0x00000030fada7812 */ /* 0x000fc600078e3cff */
[----:B------:R-:W4:Y:S04]  /*7230*/  LDL.LU R215, [R1+0x370] ;  /* 0x0003700001d77983 */ /* 0x000f280000300800 */
[----:B------:R-:W4:Y:S04]  /*7240*/  LDL.LU R214, [R1+0x374] ;  /* 0x0003740001d67983 */ /* 0x000f280000300800 */
[----:B------:R-:W4:Y:S04]  /*7250*/  LDL.LU R217, [R1+0x368] ;  /* 0x0003680001d97983 */ /* 0x000f280000300800 */
[----:B---3--:R0:W-:Y:S04]  /*7260*/  STS.U16 [R218+UR4+0x180], R195 ;  /* 0x000180c3da007988 */ /* 0x0081e80008000404 */
[----:B------:R-:W3:Y:S04]  /*7270*/  LDL.LU R216, [R1+0x2ec] ;  /* 0x0002ec0001d87983 */ /* 0x000ee80000300800 */
[----:B------:R-:W-:Y:S04]  /*7280*/  STS.U16 [R218+UR4+0x2180], R197 ;  /* 0x002180c5da007988 */ /* 0x000fe80008000404 */
[----:B------:R1:W-:Y:S04]  /*7290*/  STS.U16 [R218+UR4+0x4180], R196 ;  /* 0x004180c4da007988 */ /* 0x0003e80008000404 */
[----:B0-----:R-:W3:Y:S04]  /*72a0*/  LDL.LU R195, [R1+0x2f0] ;  /* 0x0002f00001c37983 */ /* 0x001ee80000300800 */
[----:B------:R0:W-:Y:S04]  /*72b0*/  STS.U16 [R218+UR4+0x6180], R199 ;  /* 0x006180c7da007988 */ /* 0x0001e80008000404 */
[----:B-1----:R-:W3:Y:S04]  /*72c0*/  LDL.LU R196, [R1+0x2f4] ;  /* 0x0002f40001c47983 */ /* 0x002ee80000300800 */
[----:B------:R-:W3:Y:S04]  /*72d0*/  LDL.LU R197, [R1+0x2e8] ;  /* 0x0002e80001c57983 */ /* 0x000ee80000300800 */
[----:B0-----:R-:W3:Y:S04]  /*72e0*/  LDL.LU R199, [R1+0x6c] ;  /* 0x00006c0001c77983 */ /* 0x001ee80000300800 */
[----:B------:R0:W-:Y:S04]  /*72f0*/  STS.U16 [R218+UR4+0x580], R201 ;  /* 0x000580c9da007988 */ /* 0x0001e80008000404 */
[----:B------:R1:W-:Y:S04]  /*7300*/  STS.U16 [R218+UR4+0x2580], R220 ;  /* 0x002580dcda007988 */ /* 0x0003e80008000404 */
[----:B--2---:R2:W-:Y:S04]  /*7310*/  STS.U16 [R218+UR4+0x4580], R208 ;  /* 0x004580d0da007988 */ /* 0x0045e80008000404 */
[----:B0-----:R-:W3:Y:S04]  /*7320*/  LDL.LU R201, [R1+0x68] ;  /* 0x0000680001c97983 */ /* 0x001ee80000300800 */
[----:B-1----:R-:W3:Y:S04]  /*7330*/  LDL.LU R220, [R1+0x64] ;  /* 0x0000640001dc7983 */ /* 0x002ee80000300800 */
[----:B--2---:R-:W2:Y:S04]  /*7340*/  LDL.LU R208, [R1+0x60] ;  /* 0x0000600001d07983 */ /* 0x004ea80000300800 */
[----:B----4-:R0:W-:Y:S04]  /*7350*/  STS.U16 [R218+UR4+0x6580], R191 ;  /* 0x006580bfda007988 */ /* 0x0101e80008000404 */
[----:B------:R1:W-:Y:S04]  /*7360*/  STS.U16 [R218+UR4+0x980], R192 ;  /* 0x000980c0da007988 */ /* 0x0003e80008000404 */
[----:B0-----:R4:W5:Y:S04]  /*7370*/  LDL.LU R191, [R1+0x4ec] ;  /* 0x0004ec0001bf7983 */ /* 0x0019680000300800 */
[----:B-1----:R4:W5:Y:S04]  /*7380*/  LDL.LU R192, [R1+0x4e8] ;  /* 0x0004e80001c07983 */ /* 0x0029680000300800 */
[----:B------:R0:W-:Y:S04]  /*7390*/  STS.U16 [R218+UR4+0x2980], R252 ;  /* 0x002980fcda007988 */ /* 0x0001e80008000404 */
[----:B------:R1:W-:Y:S04]  /*73a0*/  STS.U16 [R218+UR4+0x4980], R207 ;  /* 0x004980cfda007988 */ /* 0x0003e80008000404 */
[----:B------:R4:W-:Y:S01]  /*73b0*/  STS.U16 [R218+UR4+0x6980], R206 ;  /* 0x006980ceda007988 */ /* 0x0009e20008000404 */
[----:B0-----:R-:W-:-:S03]  /*73c0*/  LOP3.LUT R252, R250, 0x40, RZ, 0x3c, !PT ;  /* 0x00000040fafc7812 */ /* 0x001fc600078e3cff */
[----:B------:R0:W-:Y:S04]  /*73d0*/  STS.U16 [R218+UR4+0xd80], R193 ;  /* 0x000d80c1da007988 */ /* 0x0001e80008000404 */
[----:B-1----:R-:W2:Y:S04]  /*73e0*/  LDL.LU R207, [R1+0x35c] ;  /* 0x00035c0001cf7983 */ /* 0x002ea80000300800 */
[----:B----4-:R-:W4:Y:S04]  /*73f0*/  LDL.LU R206, [R1+0x364] ;  /* 0x0003640001ce7983 */ /* 0x010f280000300800 */
[----:B0-----:R1:W5:Y:S04]  /*7400*/  LDL.LU R193, [R1+0x4e4] ;  /* 0x0004e40001c17983 */ /* 0x0013680000300800 */
[----:B------:R0:W-:Y:S04]  /*7410*/  STS.U16 [R218+UR4+0x2d80], R240 ;  /* 0x002d80f0da007988 */ /* 0x0001e80008000404 */
[----:B------:R1:W-:Y:S04]  /*7420*/  STS.U16 [R218+UR4+0x4d80], R194 ;  /* 0x004d80c2da007988 */ /* 0x0003e80008000404 */
[----:B------:R1:W-:Y:S04]  /*7430*/  STS.U16 [R218+UR4+0x6d80], R213 ;  /* 0x006d80d5da007988 */ /* 0x0003e80008000404 */
[----:B0-----:R-:W4:Y:S04]  /*7440*/  LDL.LU R240, [R1+0x4e0] ;  /* 0x0004e00001f07983 */ /* 0x001f280000300800 */
[----:B-1----:R1:W5:Y:S04]  /*7450*/  LDL.LU R194, [R1+0x4dc] ;  /* 0x0004dc0001c27983 */ /* 0x0023680000300800 */
[----:B------:R0:W-:Y:S04]  /*7460*/  STS.U16 [R252+UR4+0x200], R219 ;  /* 0x000200dbfc007988 */ /* 0x0001e80008000404 */
[----:B------:R-:W4:Y:S04]  /*7470*/  LDL.LU R218, [R1+0x360] ;  /* 0x0003600001da7983 */ /* 0x000f280000300800 */
[----:B0-----:R-:W4:Y:S04]  /*7480*/  LDL.LU R219, [R1+0x354] ;  /* 0x0003540001db7983 */ /* 0x001f280000300800 */
[----:B------:R0:W-:Y:S04]  /*7490*/  STS.U16 [R252+UR4+0x2200], R215 ;  /* 0x002200d7fc007988 */ /* 0x0001e80008000404 */
[----:B------:R-:W4:Y:S04]  /*74a0*/  LDL.LU R213, [R1+0x2dc] ;  /* 0x0002dc0001d57983 */ /* 0x000f280000300800 */
[----:B------:R1:W-:Y:S04]  /*74b0*/  STS.U16 [R252+UR4+0x4200], R214 ;  /* 0x004200d6fc007988 */ /* 0x0003e80008000404 */
[----:B0-----:R-:W4:Y:S04]  /*74c0*/  LDL.LU R215, [R1+0x2e4] ;  /* 0x0002e40001d77983 */ /* 0x001f280000300800 */
[----:B------:R0:W-:Y:S04]  /*74d0*/  STS.U16 [R252+UR4+0x6200], R217 ;  /* 0x006200d9fc007988 */ /* 0x0001e80008000404 */
[----:B-1----:R-:W4:Y:S04]  /*74e0*/  LDL.LU R214, [R1+0x2e0] ;  /* 0x0002e00001d67983 */ /* 0x002f280000300800 */
[----:B---3--:R1:W-:Y:S04]  /*74f0*/  STS.U16 [R252+UR4+0x600], R216 ;  /* 0x000600d8fc007988 */ /* 0x0083e80008000404 */
[----:B0-----:R-:W3:Y:S04]  /*7500*/  LDL.LU R217, [R1+0x2d4] ;  /* 0x0002d40001d97983 */ /* 0x001ee80000300800 */
[----:B------:R0:W-:Y:S04]  /*7510*/  STS.U16 [R252+UR4+0x2600], R195 ;  /* 0x002600c3fc007988 */ /* 0x0001e80008000404 */
[----:B-1----:R-:W3:Y:S04]  /*7520*/  LDL.LU R216, [R1+0x5c] ;  /* 0x00005c0001d87983 */ /* 0x002ee80000300800 */
[----:B------:R1:W-:Y:S04]  /*7530*/  STS.U16 [R252+UR4+0x4600], R196 ;  /* 0x004600c4fc007988 */ /* 0x0003e80008000404 */
[----:B0-----:R0:W5:Y:S04]  /*7540*/  LDL.LU R195, [R1+0x4d8] ;  /* 0x0004d80001c37983 */ /* 0x0011680000300800 */
[----:B------:R0:W-:Y:S04]  /*7550*/  STS.U16 [R252+UR4+0x6600], R197 ;  /* 0x006600c5fc007988 */ /* 0x0001e80008000404 */
[----:B-1----:R1:W5:Y:S04]  /*7560*/  LDL.LU R196, [R1+0x4d4] ;  /* 0x0004d40001c47983 */ /* 0x0023680000300800 */
[----:B------:R1:W-:Y:S04]  /*7570*/  STS.U16 [R252+UR4+0xa00], R199 ;  /* 0x000a00c7fc007988 */ /* 0x0003e80008000404 */
[----:B0-----:R0:W5:Y:S04]  /*7580*/  LDL.LU R197, [R1+0x4d0] ;  /* 0x0004d00001c57983 */ /* 0x0011680000300800 */
[----:B------:R-:W-:Y:S04]  /*7590*/  STS.U16 [R252+UR4+0xe00], R203 ;  /* 0x000e00cbfc007988 */ /* 0x000fe80008000404 */
[----:B------:R-:W-:Y:S01]  /*75a0*/  STS.U16 [R252+UR4+0x2e00], R202 ;  /* 0x002e00cafc007988 */ /* 0x000fe20008000404 */
[----:B-1----:R-:W-:-:S03]  /*75b0*/  LOP3.LUT R199, R250, 0x50, RZ, 0x3c, !PT ;  /* 0x00000050fac77812 */ /* 0x002fc600078e3cff */
[----:B------:R-:W-:Y:S04]  /*75c0*/  STS.U16 [R252+UR4+0x4e00], R205 ;  /* 0x004e00cdfc007988 */ /* 0x000fe80008000404 */
[----:B------:R-:W-:Y:S04]  /*75d0*/  STS.U16 [R252+UR4+0x6e00], R204 ;  /* 0x006e00ccfc007988 */ /* 0x000fe80008000404 */
[----:B------:R-:W-:Y:S04]  /*75e0*/  STS.U16 [R252+UR4+0x2a00], R201 ;  /* 0x002a00c9fc007988 */ /* 0x000fe80008000404 */
[----:B------:R-:W-:Y:S04]  /*75f0*/  STS.U16 [R252+UR4+0x4a00], R220 ;  /* 0x004a00dcfc007988 */ /* 0x000fe80008000404 */
[----:B--2---:R1:W-:Y:S04]  /*7600*/  STS.U16 [R252+UR4+0x6a00], R208 ;  /* 0x006a00d0fc007988 */ /* 0x0043e80008000404 */
[----:B-1----:R-:W2:Y:S04]  /*7610*/  LDL.LU R252, [R1+0x54] ;  /* 0x0000540001fc7983 */ /* 0x002ea80000300800 */
[----:B------:R-:W2:Y:S04]  /*7620*/  LDL.LU R201, [R1+0x34c] ;  /* 0x00034c0001c97983 */ /* 0x000ea80000300800 */
[----:B------:R-:W2:Y:S04]  /*7630*/  LDL.LU R220, [R1+0x350] ;  /* 0x0003500001dc7983 */ /* 0x000ea80000300800 */
[----:B------:R-:W2:Y:S04]  /*7640*/  LDL.LU R208, [R1+0x358] ;  /* 0x0003580001d07983 */ /* 0x000ea80000300800 */
[----:B------:R-:W2:Y:S04]  /*7650*/  LDL.LU R202, [R1+0x348] ;  /* 0x0003480001ca7983 */ /* 0x000ea80000300800 */
[----:B------:R-:W2:Y:S04]  /*7660*/  LDL.LU R203, [R1+0x2cc] ;  /* 0x0002cc0001cb7983 */ /* 0x000ea80000300800 */
[----:B------:R-:W2:Y:S04]  /*7670*/  LDL.LU R204, [R1+0x2d0] ;  /* 0x0002d00001cc7983 */ /* 0x000ea80000300800 */
[----:B------:R-:W2:Y:S04]  /*7680*/  LDL.LU R205, [R1+0x2d8] ;  /* 0x0002d80001cd7983 */ /* 0x000ea80000300800 */
[----:B------:R1:W-:Y:S04]  /*7690*/  STS.U16 [R199+UR4+0x280], R207 ;  /* 0x000280cfc7007988 */ /* 0x0003e80008000404 */
[----:B----4-:R4:W-:Y:S04]  /*76a0*/  STS.U16 [R199+UR4+0x2280], R206 ;  /* 0x002280cec7007988 */ /* 0x0109e80008000404 */
[----:B-1----:R-:W2:Y:S04]  /*76b0*/  LDL.LU R207, [R1+0x2c8] ;  /* 0x0002c80001cf7983 */ /* 0x002ea80000300800 */
[----:B----4-:R-:W4:Y:S04]  /*76c0*/  LDL.LU R206, [R1+0x58] ;  /* 0x0000580001ce7983 */ /* 0x010f280000300800 */
[----:B------:R1:W-:Y:S04]  /*76d0*/  STS.U16 [R199+UR4+0x4280], R218 ;  /* 0x004280dac7007988 */ /* 0x0003e80008000404 */
[----:B------:R0:W-:Y:S04]  /*76e0*/  STS.U16 [R199+UR4+0x6280], R219 ;  /* 0x006280dbc7007988 */ /* 0x0001e80008000404 */
[----:B-1----:R-:W2:Y:S04]  /*76f0*/  LDL.LU R218, [R1+0x4cc] ;  /* 0x0004cc0001da7983 */ /* 0x002ea80000300800 */
[----:B0-----:R-:W4:Y:S04]  /*7700*/  LDL.LU R219, [R1+0x4c8] ;  /* 0x0004c80001db7983 */ /* 0x001f280000300800 */
[----:B------:R0:W-:Y:S04]  /*7710*/  STS.U16 [R199+UR4+0x680], R213 ;  /* 0x000680d5c7007988 */ /* 0x0001e80008000404 */
[----:B------:R-:W-:Y:S04]  /*7720*/  STS.U16 [R199+UR4+0x2680], R215 ;  /* 0x002680d7c7007988 */ /* 0x000fe80008000404 */
[----:B------:R1:W-:Y:S04]  /*7730*/  STS.U16 [R199+UR4+0x4680], R214 ;  /* 0x004680d6c7007988 */ /* 0x0003e80008000404 */
[----:B0-----:R-:W2:Y:S04]  /*7740*/  LDL.LU R213, [R1+0x33c] ;  /* 0x00033c0001d57983 */ /* 0x001ea80000300800 */
[----:B---3--:R-:W-:Y:S04]  /*7750*/  STS.U16 [R199+UR4+0x6680], R217 ;  /* 0x006680d9c7007988 */ /* 0x008fe80008000404 */
[----:B-1----:R-:W3:Y:S04]  /*7760*/  LDL.LU R214, [R1+0x344] ;  /* 0x0003440001d67983 */ /* 0x002ee80000300800 */
[----:B------:R0:W-:Y:S04]  /*7770*/  STS.U16 [R199+UR4+0xa80], R216 ;  /* 0x000a80d8c7007988 */ /* 0x0001e80008000404 */
[----:B------:R-:W3:Y:S04]  /*7780*/  LDL.LU R215, [R1+0x340] ;  /* 0x0003400001d77983 */ /* 0x000ee80000300800 */
[----:B0-----:R-:W3:Y:S04]  /*7790*/  LDL.LU R216, [R1+0x338] ;  /* 0x0003380001d87983 */ /* 0x001ee80000300800 */
[----:B------:R-:W3:Y:S04]  /*77a0*/  LDL.LU R217, [R1+0x2bc] ;  /* 0x0002bc0001d97983 */ /* 0x000ee80000300800 */
[----:B----4-:R-:W-:Y:S04]  /*77b0*/  STS.U16 [R199+UR4+0x2a80], R219 ;  /* 0x002a80dbc7007988 */ /* 0x010fe80008000404 */
[----:B--2---:R0:W-:Y:S04]  /*77c0*/  STS.U16 [R199+UR4+0x4a80], R218 ;  /* 0x004a80dac7007988 */ /* 0x0041e80008000404 */
[----:B------:R1:W-:Y:S04]  /*77d0*/  STS.U16 [R199+UR4+0x6a80], R252 ;  /* 0x006a80fcc7007988 */ /* 0x0003e80008000404 */
[----:B------:R2:W-:Y:S04]  /*77e0*/  STS.U16 [R199+UR4+0xe80], R239 ;  /* 0x000e80efc7007988 */ /* 0x0005e80008000404 */
[----:B0-----:R-:W4:Y:S01]  /*77f0*/  LDL.LU R218, [R1+0x2c4] ;  /* 0x0002c40001da7983 */ /* 0x001f220000300800 */
[----:B-1----:R-:W-:-:S03]  /*7800*/  LOP3.LUT R252, R250, 0x60, RZ, 0x3c, !PT ;  /* 0x00000060fafc7812 */ /* 0x002fc600078e3cff */
[----:B------:R-:W4:Y:S04]  /*7810*/  LDL.LU R219, [R1+0x2c0] ;  /* 0x0002c00001db7983 */ /* 0x000f280000300800 */
[----:B--2---:R-:W2:Y:S04]  /*7820*/  LDL.LU R239, [R1+0x4c4] ;  /* 0x0004c40001ef7983 */ /* 0x004ea80000300800 */
[----:B------:R0:W-:Y:S04]  /*7830*/  STS.U16 [R199+UR4+0x2e80], R238 ;  /* 0x002e80eec7007988 */ /* 0x0001e80008000404 */
[----:B------:R1:W-:Y:S04]  /*7840*/  STS.U16 [R199+UR4+0x4e80], R198 ;  /* 0x004e80c6c7007988 */ /* 0x0003e80008000404 */
[----:B------:R3:W-:Y:S04]  /*7850*/  STS.U16 [R199+UR4+0x6e80], R200 ;  /* 0x006e80c8c7007988 */ /* 0x0007e80008000404 */
[----:B0-----:R-:W2:Y:S04]  /*7860*/  LDL.LU R238, [R1+0x4c0] ;  /* 0x0004c00001ee7983 */ /* 0x001ea80000300800 */
[----:B-1----:R1:W5:Y:S04]  /*7870*/  LDL.LU R198, [R1+0x4bc] ;  /* 0x0004bc0001c67983 */ /* 0x0023680000300800 */
[----:B---3--:R1:W5:Y:S04]  /*7880*/  LDL.LU R199, [R1+0x4b8] ;  /* 0x0004b80001c77983 */ /* 0x0083680000300800 */
[----:B------:R1:W5:Y:S04]  /*7890*/  LDL.LU R200, [R1+0x4b4] ;  /* 0x0004b40001c87983 */ /* 0x0003680000300800 */
[----:B------:R0:W-:Y:S04]  /*78a0*/  STS.U16 [R252+UR4+0x300], R201 ;  /* 0x000300c9fc007988 */ /* 0x0001e80008000404 */
[----:B------:R3:W-:Y:S04]  /*78b0*/  STS.U16 [R252+UR4+0x2300], R220 ;  /* 0x002300dcfc007988 */ /* 0x0007e80008000404 */
[----:B------:R1:W-:Y:S04]  /*78c0*/  STS.U16 [R252+UR4+0x4300], R208 ;  /* 0x004300d0fc007988 */ /* 0x0003e80008000404 */
[----:B0-----:R0:W5:Y:S04]  /*78d0*/  LDL.LU R201, [R1+0x4b0] ;  /* 0x0004b00001c97983 */ /* 0x0011680000300800 */
[----:B---3--:R-:W3:Y:S04]  /*78e0*/  LDL.LU R220, [R1+0x4ac] ;  /* 0x0004ac0001dc7983 */ /* 0x008ee80000300800 */
[----:B-1----:R-:W4:Y:S04]  /*78f0*/  LDL.LU R208, [R1+0x4a8] ;  /* 0x0004a80001d07983 */ /* 0x002f280000300800 */
[----:B------:R1:W-:Y:S04]  /*7900*/  STS.U16 [R252+UR4+0x6300], R202 ;  /* 0x006300cafc007988 */ /* 0x0003e80008000404 */
[----:B------:R0:W-:Y:S04]  /*7910*/  STS.U16 [R252+UR4+0x700], R203 ;  /* 0x000700cbfc007988 */ /* 0x0001e80008000404 */
[----:B------:R0:W-:Y:S04]  /*7920*/  STS.U16 [R252+UR4+0x2700], R204 ;  /* 0x002700ccfc007988 */ /* 0x0001e80008000404 */
[----:B-1----:R1:W5:Y:S04]  /*7930*/  LDL.LU R202, [R1+0x4a4] ;  /* 0x0004a40001ca7983 */ /* 0x0023680000300800 */
[----:B0-----:R1:W5:Y:S04]  /*7940*/  LDL.LU R203, [R1+0x4a0] ;  /* 0x0004a00001cb7983 */ /* 0x0013680000300800 */
[----:B------:R1:W5:Y:S04]  /*7950*/  LDL.LU R204, [R1+0x49c] ;  /* 0x00049c0001cc7983 */ /* 0x0003680000300800 */
[----:B------:R0:W-:Y:S04]  /*7960*/  STS.U16 [R252+UR4+0x4700], R205 ;  /* 0x004700cdfc007988 */ /* 0x0001e80008000404 */
[----:B------:R1:W-:Y:S04]  /*7970*/  STS.U16 [R252+UR4+0x6700], R207 ;  /* 0x006700cffc007988 */ /* 0x0003e80008000404 */
[----:B------:R1:W-:Y:S04]  /*7980*/  STS.U16 [R252+UR4+0xb00], R206 ;  /* 0x000b00cefc007988 */ /* 0x0003e80008000404 */
[----:B0-----:R0:W5:Y:S04]  /*7990*/  LDL.LU R205, [R1+0x498] ;  /* 0x0004980001cd7983 */ /* 0x0011680000300800 */
[----:B-1----:R-:W2:Y:S04]  /*79a0*/  LDL.LU R207, [R1+0x494] ;  /* 0x0004940001cf7983 */ /* 0x002ea80000300800 */
[----:B------:R-:W3:Y:S04]  /*79b0*/  LDL.LU R206, [R1+0x490] ;  /* 0x0004900001ce7983 */ /* 0x000ee80000300800 */
[----:B------:R-:W-:Y:S04]  /*79c0*/  STS.U16 [R252+UR4+0xf00], R209 ;  /* 0x000f00d1fc007988 */ /* 0x000fe80008000404 */
[----:B------:R-:W-:Y:S04]  /*79d0*/  STS.U16 [R252+UR4+0x2f00], R210 ;  /* 0x002f00d2fc007988 */ /* 0x000fe80008000404 */
[----:B------:R-:W-:Y:S04]  /*79e0*/  STS.U16 [R252+UR4+0x4f00], R211 ;  /* 0x004f00d3fc007988 */ /* 0x000fe80008000404 */
[----:B------:R-:W-:Y:S04]  /*79f0*/  STS.U16 [R252+UR4+0x6f00], R212 ;  /* 0x006f00d4fc007988 */ /* 0x000fe80008000404 */
[----:B----4-:R-:W-:Y:S04]  /*7a00*/  STS.U16 [R252+UR4+0x6b00], R208 ;  /* 0x006b00d0fc007988 */ /* 0x010fe80008000404 */
[----:B--2---:R-:W-:Y:S04]  /*7a10*/  STS.U16 [R252+UR4+0x4b00], R207 ;  /* 0x004b00cffc007988 */ /* 0x004fe80008000404 */
[----:B---3--:R1:W-:Y:S04]  /*7a20*/  STS.U16 [R252+UR4+0x2b00], R206 ;  /* 0x002b00cefc007988 */ /* 0x0083e80008000404 */
[----:B-1----:R0:W5:Y:S04]  /*7a30*/  LDL.LU R206, [R1+0x48c] ;  /* 0x00048c0001ce7983 */ /* 0x0021680000300800 */
[----:B------:R0:W5:Y:S04]  /*7a40*/  LDL.LU R207, [R1+0x488] ;  /* 0x0004880001cf7983 */ /* 0x0001680000300800 */
[----:B------:R0:W5:Y:S04]  /*7a50*/  LDL.LU R208, [R1+0x484] ;  /* 0x0004840001d07983 */ /* 0x0001680000300800 */
[----:B------:R0:W5:Y:S04]  /*7a60*/  LDL.LU R209, [R1+0x480] ;  /* 0x0004800001d17983 */ /* 0x0001680000300800 */
[----:B------:R0:W5:Y:S04]  /*7a70*/  LDL.LU R210, [R1+0x47c] ;  /* 0x00047c0001d27983 */ /* 0x0001680000300800 */
[----:B------:R0:W5:Y:S04]  /*7a80*/  LDL.LU R211, [R1+0x478] ;  /* 0x0004780001d37983 */ /* 0x0001680000300800 */
[----:B------:R0:W5:Y:S04]  /*7a90*/  LDL.LU R212, [R1+0x474] ;  /* 0x0004740001d47983 */ /* 0x0001680000300800 */
[----:B------:R-:W2:Y:S01]  /*7aa0*/  LDL.LU R252, [R1+0x2b8] ;  /* 0x0002b80001fc7983 */ /* 0x000ea20000300800 */
[----:B------:R-:W-:-:S05]  /*7ab0*/  LOP3.LUT R250, R250, 0x70, RZ, 0x3c, !PT ;  /* 0x00000070fafa7812 */ /* 0x000fca00078e3cff */
[----:B------:R1:W-:Y:S04]  /*7ac0*/  STS.U16 [R250+UR4+0x380], R213 ;  /* 0x000380d5fa007988 */ /* 0x0003e80008000404 */
[----:B------:R3:W-:Y:S04]  /*7ad0*/  STS.U16 [R250+UR4+0x2380], R214 ;  /* 0x002380d6fa007988 */ /* 0x0007e80008000404 */
[----:B------:R4:W-:Y:S04]  /*7ae0*/  STS.U16 [R250+UR4+0x4380], R215 ;  /* 0x004380d7fa007988 */ /* 0x0009e80008000404 */
[----:B-1----:R0:W5:Y:S04]  /*7af0*/  LDL.LU R213, [R1+0x470] ;  /* 0x0004700001d57983 */ /* 0x0021680000300800 */
[----:B---3--:R0:W5:Y:S04]  /*7b00*/  LDL.LU R214, [R1+0x46c] ;  /* 0x00046c0001d67983 */ /* 0x0081680000300800 */
[----:B----4-:R0:W5:Y:S04]  /*7b10*/  LDL.LU R215, [R1+0x468] ;  /* 0x0004680001d77983 */ /* 0x0101680000300800 */
        /* <DEDUP_REMOVED lines=11> */
[----:B------:R1:W-:Y:S04]  /*7bd0*/  STS.U16 [R250+UR4+0x4b80], R239 ;  /* 0x004b80effa007988 */ /* 0x0003e80008000404 */
[----:B----4-:R-:W3:Y:S04]  /*7be0*/  LDL.LU R238, [R1+0x3ec] ;  /* 0x0003ec0001ee7983 */ /* 0x010ee80000300800 */
[----:B------:R4:W-:Y:S04]  /*7bf0*/  STS.U16 [R250+UR4+0x6b80], R240 ;  /* 0x006b80f0fa007988 */ /* 0x0009e80008000404 */
[----:B-1----:R-:W3:Y:S04]  /*7c00*/  LDL.LU R239, [R1+0x3e8] ;  /* 0x0003e80001ef7983 */ /* 0x002ee80000300800 */
[----:B------:R1:W-:Y:S04]  /*7c10*/  STS.U16 [R250+UR4+0xf80], R241 ;  /* 0x000f80f1fa007988 */ /* 0x0003e80008000404 */
[----:B----4-:R-:W4:Y:S04]  /*7c20*/  LDL.LU R240, [R1+0x3e4] ;  /* 0x0003e40001f07983 */ /* 0x010f280000300800 */
[----:B-1----:R-:W3:Y:S04]  /*7c30*/  LDL.LU R241, [R1+0x3e0] ;  /* 0x0003e00001f17983 */ /* 0x002ee80000300800 */
[----:B------:R-:W-:Y:S04]  /*7c40*/  STS.U16 [R250+UR4+0x2f80], R243 ;  /* 0x002f80f3fa007988 */ /* 0x000fe80008000404 */
[----:B------:R1:W-:Y:S04]  /*7c50*/  STS.U16 [R250+UR4+0x4f80], R242 ;  /* 0x004f80f2fa007988 */ /* 0x0003e80008000404 */
[----:B------:R0:W-:Y:S01]  /*7c60*/  STS.U16 [R250+UR4+0x6f80], R221 ;  /* 0x006f80ddfa007988 */ /* 0x0001e20008000404 */
[----:B------:R-:W-:Y:S01]  /*7c70*/  UMOV UR12, UR5 ;  /* 0x00000005000c7c82 */ /* 0x000fe20008000000 */
[----:B------:R-:W-:Y:S01]  /*7c80*/  UMOV UR13, 0x40000040 ;  /* 0x40000040000d7882 */ /* 0x000fe20000000000 */
[----:B------:R-:W-:Y:S01]  /*7c90*/  UIADD3.64 UR48, UR8, 0x80, URZ ;  /* 0x0000008008307897 */ /* 0x000fe2000fffe03f */
[----:B------:R-:W-:Y:S01]  /*7ca0*/  UMOV UR50, UR14 ;  /* 0x0000000e00327c82 */ /* 0x000fe20008000000 */
[----:B------:R-:W-:Y:S01]  /*7cb0*/  UMOV UR51, UR15 ;  /* 0x0000000f00337c82 */ /* 0x000fe20008000000 */
[----:B------:R-:W-:Y:S01]  /*7cc0*/  UIADD3.64 UR52, UR8, 0x100, URZ ;  /* 0x0000010008347897 */ /* 0x000fe2000fffe03f */
[----:B-1----:R-:W3:Y:S01]  /*7cd0*/  LDL.LU R242, [R1+0x3dc] ;  /* 0x0003dc0001f27983 */ /* 0x002ee20000300800 */
[----:B------:R-:W-:Y:S01]  /*7ce0*/  UIADD3.64 UR56, UR8, 0x180, URZ ;  /* 0x0000018008387897 */ /* 0x000fe2000fffe03f */
[----:B------:R-:W-:Y:S01]  /*7cf0*/  UMOV UR54, UR10 ;  /* 0x0000000a00367c82 */ /* 0x000fe20008000000 */
[----:B------:R-:W-:Y:S01]  /*7d00*/  UMOV UR55, UR11 ;  /* 0x0000000b00377c82 */ /* 0x000fe20008000000 */
[----:B------:R-:W-:Y:S01]  /*7d10*/  UMOV UR58, UR14 ;  /* 0x0000000e003a7c82 */ /* 0x000fe20008000000 */
[----:B------:R-:W-:Y:S01]  /*7d20*/  UMOV UR59, UR15 ;  /* 0x0000000f003b7c82 */ /* 0x000fe20008000000 */
[----:B------:R-:W3:Y:S01]  /*7d30*/  LDL.LU R243, [R1+0x3d8] ;  /* 0x0003d80001f37983 */ /* 0x000ee20000300800 */
[----:B------:R-:W-:Y:S01]  /*7d40*/  UMOV UR18, UR10 ;  /* 0x0000000a00127c82 */ /* 0x000fe20008000000 */
[----:B------:R-:W-:Y:S01]  /*7d50*/  UMOV UR19, UR11 ;  /* 0x0000000b00137c82 */ /* 0x000fe20008000000 */
[----:B------:R-:W-:Y:S01]  /*7d60*/  UMOV UR22, UR14 ;  /* 0x0000000e00167c82 */ /* 0x000fe20008000000 */
[----:B------:R-:W-:Y:S01]  /*7d70*/  UMOV UR23, UR15 ;  /* 0x0000000f00177c82 */ /* 0x000fe20008000000 */
[----:B0-----:R1:W5:Y:S04]  /*7d80*/  LDL.LU R221, [R1+0x450] ;  /* 0x0004500001dd7983 */ /* 0x0013680000300800 */
[----:B--2---:R0:W-:Y:S04]  /*7d90*/  STS.U16 [R250+UR4+0x6780], R252 ;  /* 0x006780fcfa007988 */ /* 0x0041e80008000404 */
[----:B------:R2:W-:Y:S01]  /*7da0*/  STS.U16 [R251+UR4+0x8000], R222 ;  /* 0x008000defb007988 */ /* 0x0005e20008000404 */
[----:B0-----:R-:W-:-:S03]  /*7db0*/  LOP3.LUT R252, R251, 0x20, RZ, 0x3c, !PT ;  /* 0x00000020fbfc7812 */ /* 0x001fc600078e3cff */
[----:B------:R0:W-:Y:S01]  /*7dc0*/  STS.U16 [R251+UR4+0x8200], R223 ;  /* 0x008200dffb007988 */ /* 0x0001e20008000404 */
[----:B------:R-:W1:Y:S03]  /*7dd0*/  LDC R250, c[0x0][0x23c] ;  /* 0x00008f00fffa7b82 */ /* 0x000e660000000800 */
[----:B------:R0:W-:Y:S04]  /*7de0*/  STS.U16 [R251+UR4+0x8400], R224 ;  /* 0x008400e0fb007988 */ /* 0x0001e80008000404 */
[----:B------:R0:W-:Y:S04]  /*7df0*/  STS.U16 [R251+UR4+0x8600], R225 ;  /* 0x008600e1fb007988 */ /* 0x0001e80008000404 */
[----:B------:R0:W-:Y:S04]  /*7e00*/  STS.U16 [R252+UR4+0x8100], R226 ;  /* 0x008100e2fc007988 */ /* 0x0001e80008000404 */
[----:B------:R0:W-:Y:S04]  /*7e10*/  STS.U16 [R252+UR4+0x8300], R227 ;  /* 0x008300e3fc007988 */ /* 0x0001e80008000404 */
[----:B------:R0:W-:Y:S04]  /*7e20*/  STS.U16 [R252+UR4+0x8500], R228 ;  /* 0x008500e4fc007988 */ /* 0x0001e80008000404 */
[----:B------:R0:W-:Y:S01]  /*7e30*/  STS.U16 [R252+UR4+0x8700], R229 ;  /* 0x008700e5fc007988 */ /* 0x0001e20008000404 */
[----:B------:R2:W-:Y:S06]  /*7e40*/  MEMBAR.ALL.CTA ;  /* 0x0000000000007992 */ /* 0x0005ec0000008000 */
[----:B--2---:R-:W2:Y:S04]  /*7e50*/  FENCE.VIEW.ASYNC.S ;  /* 0x00000000000073c6 */ /* 0x004ea80000000000 */
[----:B------:R0:W5:Y:S01]  /*7e60*/  LDL.LU R222, [R1+0x44c] ;  /* 0x00044c0001de7983 */ /* 0x0001620000300800 */
[----:B-1----:R-:W-:-:S03]  /*7e70*/  IMAD.SHL.U32 R250, R250, 0x20, RZ ;  /* 0x00000020fafa7824 */ /* 0x002fc600078e00ff */
[----:B0-----:R1:W5:Y:S04]  /*7e80*/  LDL.LU R223, [R1+0x448] ;  /* 0x0004480001df7983 */ /* 0x0013680000300800 */
[----:B------:R1:W5:Y:S04]  /*7e90*/  LDL.LU R224, [R1+0x444] ;  /* 0x0004440001e07983 */ /* 0x0003680000300800 */
[----:B------:R1:W5:Y:S04]  /*7ea0*/  LDL.LU R225, [R1+0x440] ;  /* 0x0004400001e17983 */ /* 0x0003680000300800 */
[----:B------:R1:W5:Y:S01]  /*7eb0*/  LDL.LU R226, [R1+0x43c] ;  /* 0x00043c0001e27983 */ /* 0x0003620000300800 */
[----:B--2---:R-:W-:Y:S06]  /*7ec0*/  BAR.SYNC.DEFER_BLOCKING 0x0 ;  /* 0x0000000000007b1d */ /* 0x004fec0000010000 */
[----:B------:R1:W5:Y:S04]  /*7ed0*/  LDL.LU R227, [R1+0x438] ;  /* 0x0004380001e37983 */ /* 0x0003680000300800 */
[----:B------:R1:W5:Y:S04]  /*7ee0*/  LDL.LU R228, [R1+0x434] ;  /* 0x0004340001e47983 */ /* 0x0003680000300800 */
[----:B------:R1:W5:Y:S01]  /*7ef0*/  LDL.LU R229, [R1+0x430] ;  /* 0x0004300001e57983 */ /* 0x0003620000300800 */
[----:B------:R-:W-:-:S06]  /*7f00*/  WARPGROUP.ARRIVE ;  /* 0x00000000000079c5 */ /* 0x000fcc0000000000 */
[----:B------:R-:W-:Y:S01]  /*7f10*/  HGMMA.64x32x16.F32.BF16 R136, gdesc[UR12].tnspA, R136 ;  /* 0x206000000c8879f0 */ /* 0x000fe20008701888 */
[----:B------:R-:W-:Y:S01]  /*7f20*/  UMOV UR26, UR10 ;  /* 0x0000000a001a7c82 */ /* 0x000fe20008000000 */
        /* <DEDUP_REMOVED lines=11> */
[----:B------:R-:W-:Y:S01]  /*7fe0*/  IMAD.WIDE R8, R250, 0x2, R8 ;  /* 0x00000002fa087825 */ /* 0x000fe200078e0208 */
[----:B------:R-:W-:Y:S01]  /*7ff0*/  ULDC UR12, c[0x0][0x238] ;  /* 0x00008e00000c7ab9 */ /* 0x000fe20000000800 */
[----:B------:R-:W-:Y:S04]  /*8000*/  HGMMA.64x32x16.F32.BF16 R136, gdesc[UR8].tnspA, R136 ;  /* 0x20600000088879f0 */ /* 0x000fe80008701888 */
[----:B------:R-:W-:Y:S04]  /*8010*/  HGMMA.64x32x16.F32.BF16 R120, gdesc[UR48].tnspA, R120 ;  /* 0x20600000307879f0 */ /* 0x000fe80008701878 */
[----:B------:R-:W-:Y:S04]  /*8020*/  HGMMA.64x32x16.F32.BF16 R120, gdesc[UR52].tnspA, R120 ;  /* 0x20600000347879f0 */ /* 0x000fe80008701878 */
[----:B------:R-:W-:Y:S01]  /*8030*/  HGMMA.64x32x16.F32.BF16 R104, gdesc[UR56].tnspA, R104 ;  /* 0x20600000386879f0 */ /* 0x000fe20008701868 */
[----:B----4-:R-:W-:-:S02]  /*8040*/  R2UR UR53, R240 ;  /* 0x00000000f03572ca */ /* 0x010fc400000e0000 */
[----:B---3--:R-:W-:Y:S01]  /*8050*/  R2UR UR52, R241 ;  /* 0x00000000f13472ca */ /* 0x008fe200000e0000 */
[----:B------:R-:W-:-:S04]  /*8060*/  IMAD.WIDE R240, R250, 0x2, R244 ;  /* 0x00000002faf07825 */ /* 0x000fc800078e02f4 */
[----:B------:R-:W-:Y:S02]  /*8070*/  IMAD.WIDE R244, R250, 0x2, R230 ;  /* 0x00000002faf47825 */ /* 0x000fe400078e02e6 */
[----:B------:R1:W5:Y:S04]  /*8080*/  LDL.LU.64 R230, [R1+0x428] ;  /* 0x0004280001e67983 */ /* 0x0003680000300a00 */
[----:B------:R-:W2:Y:S01]  /*8090*/  LDL.LU R252, [R1+0x388] ;  /* 0x0003880001fc7983 */ /* 0x000ea20000300800 */
[----:B------:R-:W-:Y:S04]  /*80a0*/  HGMMA.64x32x16.F32.BF16 R104, gdesc[UR16].tnspA, R104 ;  /* 0x20600000106879f0 */ /* 0x000fe80008701868 */
[----:B------:R-:W-:Y:S04]  /*80b0*/  HGMMA.64x32x16.F32.BF16 R88, gdesc[UR20].tnspA, R88 ;  /* 0x20600000145879f0 */ /* 0x000fe80008701858 */
[----:B------:R-:W-:Y:S04]  /*80c0*/  HGMMA.64x32x16.F32.BF16 R88, gdesc[UR24].tnspA, R88 ;  /* 0x20600000185879f0 */ /* 0x000fe80008701858 */
[----:B------:R-:W-:Y:S04]  /*80d0*/  HGMMA.64x32x16.F32.BF16 R72, gdesc[UR28].tnspA, R72 ;  /* 0x206000001c4879f0 */ /* 0x000fe80008701848 */
[----:B------:R-:W-:Y:S04]  /*80e0*/  HGMMA.64x32x16.F32.BF16 R72, gdesc[UR32].tnspA, R72 ;  /* 0x20600000204879f0 */ /* 0x000fe80008701848 */
[----:B------:R-:W-:Y:S01]  /*80f0*/  HGMMA.64x32x16.F32.BF16 R56, gdesc[UR36].tnspA, R56 ;  /* 0x20600000243879f0 */ /* 0x000fe20008701838 */
[----:B------:R-:W-:-:S02]  /*8100*/  R2UR UR49, R238 ;  /* 0x00000000ee3172ca */ /* 0x000fc400000e0000 */
[----:B------:R-:W-:Y:S01]  /*8110*/  R2UR UR48, R239 ;  /* 0x00000000ef3072ca */ /* 0x000fe200000e0000 */
[----:B------:R-:W-:Y:S04]  /*8120*/  HGMMA.64x32x16.F32.BF16 R56, gdesc[UR40].tnspA, R56 ;  /* 0x20600000283879f0 */ /* 0x000fe80008701838 */
[----:B------:R-:W-:Y:S01]  /*8130*/  HGMMA.64x32x16.F32.BF16 R40, gdesc[UR44].tnspA, R40 ;  /* 0x206000002c2879f0 */ /* 0x000fe20008701828 */
[----:B------:R-:W-:Y:S01]  /*8140*/  UMOV UR50, UR10 ;  /* 0x0000000a00327c82 */ /* 0x000fe20008000000 */
[----:B------:R-:W-:Y:S01]  /*8150*/  UMOV UR51, UR11 ;  /* 0x0000000b00337c82 */ /* 0x000fe20008000000 */
[----:B------:R-:W-:Y:S01]  /*8160*/  UMOV UR54, UR14 ;  /* 0x0000000e00367c82 */ /* 0x000fe20008000000 */
[----:B------:R-:W-:Y:S01]  /*8170*/  UMOV UR55, UR15 ;  /* 0x0000000f00377c82 */ /* 0x000fe20008000000 */
[----:B------:R-:W-:-:S02]  /*8180*/  R2UR UR57, R242 ;  /* 0x00000000f23972ca */ /* 0x000fc400000e0000 */
[----:B------:R-:W-:Y:S01]  /*8190*/  R2UR UR56, R243 ;  /* 0x00000000f33872ca */ /* 0x000fe200000e0000 */
[----:B------:R-:W-:Y:S04]  /*81a0*/  HGMMA.64x32x16.F32.BF16 R40, gdesc[UR48].tnspA, R40 ;  /* 0x20600000302879f0 */ /* 0x000fe80008701828 */
[----:B------:R-:W-:Y:S01]  /*81b0*/  HGMMA.64x32x16.F32.BF16 R24, gdesc[UR52].tnspA, R24 ;  /* 0x20600000341879f0 */ /* 0x000fe20008701818 */
[----:B------:R-:W-:Y:S01]  /*81c0*/  UMOV UR58, UR10 ;  /* 0x0000000a003a7c82 */ /* 0x000fe20008000000 */
[----:B------:R-:W-:Y:S01]  /*81d0*/  UMOV UR59, UR11 ;  /* 0x0000000b003b7c82 */ /* 0x000fe20008000000 */
[----:B------:R-:W-:-:S04]  /*81e0*/  IMAD.WIDE R238, R250, 0x2, R248 ;  /* 0x00000002faee7825 */ /* 0x000fc800078e02f8 */
[----:B------:R-:W-:-:S04]  /*81f0*/  IMAD.WIDE R242, R250, 0x2, R246 ;  /* 0x00000002faf27825 */ /* 0x000fc800078e02f6 */
[C---:B------:R-:W-:Y:S02]  /*8200*/  IMAD.WIDE R246, R250.reuse, 0x2, R232 ;  /* 0x00000002faf67825 */ /* 0x040fe400078e02e8 */
[----:B------:R1:W5:Y:S02]  /*8210*/  LDL.LU.64 R232, [R1+0x420] ;  /* 0x0004200001e87983 */ /* 0x0003640000300a00 */
[C---:B------:R-:W-:Y:S02]  /*8220*/  IMAD.WIDE R248, R250.reuse, 0x2, R234 ;  /* 0x00000002faf87825 */ /* 0x040fe400078e02ea */
[----:B------:R1:W5:Y:S02]  /*8230*/  LDL.LU.64 R234, [R1+0x418] ;  /* 0x0004180001ea7983 */ /* 0x0003640000300a00 */
[----:B------:R-:W-:Y:S02]  /*8240*/  IMAD.WIDE R250, R250, 0x2, R236 ;  /* 0x00000002fafa7825 */ /* 0x000fe400078e02ec */
[----:B------:R1:W5:Y:S01]  /*8250*/  LDL.LU.64 R236, [R1+0x410] ;  /* 0x0004100001ec7983 */ /* 0x0003620000300a00 */
[----:B------:R-:W-:Y:S03]  /*8260*/  HGMMA.64x32x16.F32.BF16 R24, gdesc[UR56].tnspA, R24, gsb0 ;  /* 0x20600000381879f0 */ /* 0x000fe60008001818 */
[----:B------:R0:W-:Y:S01]  /*8270*/  STL [R1+0x3d4], R238 ;  /* 0x0003d4ee01007387 */ /* 0x0001e20000100800 */
[----:B--2---:R-:W-:-:S03]  /*8280*/  VIADD R252, R252, 0xffffffff ;  /* 0xfffffffffcfc7836 */ /* 0x004fc60000000000 */
[----:B0-----:R1:W5:Y:S04]  /*8290*/  LDL.LU R238, [R1+0x40c] ;  /* 0x00040c0001ee7983 */ /* 0x0013680000300800 */
[----:B------:R0:W-:Y:S01]  /*82a0*/  STL [R1+0x3d0], R239 ;  /* 0x0003d0ef01007387 */ /* 0x0001e20000100800 */
[----:B------:R-:W-:-:S03]  /*82b0*/  ISETP.NE.U32.AND P0, PT, R252, RZ, PT ;  /* 0x000000fffc00720c */ /* 0x000fc60003f05070 */
[----:B0-----:R1:W5:Y:S04]  /*82c0*/  LDL.LU R239, [R1+0x408] ;  /* 0x0004080001ef7983 */ /* 0x0013680000300800 */
[----:B------:R0:W-:Y:S04]  /*82d0*/  STL [R1+0x3cc], R240 ;  /* 0x0003ccf001007387 */ /* 0x0001e80000100800 */
[----:B0-----:R1:W5:Y:S04]  /*82e0*/  LDL.LU R240, [R1+0x404] ;  /* 0x0004040001f07983 */ /* 0x0013680000300800 */
[----:B------:R0:W-:Y:S04]  /*82f0*/  STL [R1+0x3c8], R241 ;  /* 0x0003c8f101007387 */ /* 0x0001e80000100800 */
[----:B0-----:R1:W5:Y:S04]  /*8300*/  LDL.LU R241, [R1+0x400] ;  /* 0x0004000001f17983 */ /* 0x0013680000300800 */
[----:B------:R0:W-:Y:S01]  /*8310*/  STL [R1+0x3c4], R242 ;  /* 0x0003c4f201007387 */ /* 0x0001e20000100800 */
[----:B------:R-:W-:-:S03]  /*8320*/  USHF.L.U32 UR12, UR12, 0x5, URZ ;  /* 0x000000050c0c7899 */ /* 0x000fc6000800063f */
[----:B0-----:R1:W5:Y:S04]  /*8330*/  LDL.LU R242, [R1+0x3fc] ;  /* 0x0003fc0001f27983 */ /* 0x0013680000300800 */
[----:B------:R0:W-:Y:S04]  /*8340*/  STL [R1+0x3c0], R243 ;  /* 0x0003c0f301007387 */ /* 0x0001e80000100800 */
[----:B0-----:R1:W5:Y:S04]  /*8350*/  LDL.LU R243, [R1+0x3f8] ;  /* 0x0003f80001f37983 */ /* 0x0013680000300800 */
[----:B------:R0:W-:Y:S01]  /*8360*/  STL [R1+0x3bc], R8 ;  /* 0x0003bc0801007387 */ /* 0x0001e20000100800 */
[----:B------:R-:W-:Y:S01]  /*8370*/  UIMAD.WIDE UR60, UR12, 0x2, UR60 ;  /* 0x000000020c3c78a5 */ /* 0x000fe2000f8e023c */
[----:B------:R-:W-:-:S02]  /*8380*/  WARPGROUP.DEPBAR.LE gsb0, 0x0 ;  /* 0x00008000000079c5 */ /* 0x000fc40000010000 */
[----:B0-----:R1:W5:Y:S04]  /*8390*/  LDL.LU R8, [R1+0x3f4] ;  /* 0x0003f40001087983 */ /* 0x0013680000300800 */
[----:B------:R0:W-:Y:S01]  /*83a0*/  STL [R1+0x3b8], R9 ;  /* 0x0003b80901007387 */ /* 0x0001e20000100800 */
[----:B------:R-:W-:-:S03]  /*83b0*/  VIADD R0, R0, 0xffffffe0 ;  /* 0xffffffe000007836 */ /* 0x000fc60000000000 */
[----:B0-----:R1:W5:Y:S04]  /*83c0*/  LDL.LU R9, [R1+0x3f0] ;  /* 0x0003f00001097983 */ /* 0x0013680000300800 */
[----:B------:R-:W-:Y:S04]  /*83d0*/  STL [R1+0x24], R244 ;  /* 0x000024f401007387 */ /* 0x000fe80000100800 */
[----:B------:R-:W-:Y:S04]  /*83e0*/  STL [R1+0x20], R245 ;  /* 0x000020f501007387 */ /* 0x000fe80000100800 */
[----:B------:R-:W-:Y:S04]  /*83f0*/  STL [R1+0x1c], R246 ;  /* 0x00001cf601007387 */ /* 0x000fe80000100800 */
[----:B------:R-:W-:Y:S04]  /*8400*/  STL [R1+0x18], R247 ;  /* 0x000018f701007387 */ /* 0x000fe80000100800 */
[----:B------:R-:W-:Y:S04]  /*8410*/  STL [R1+0x388], R252 ;  /* 0x000388fc01007387 */ /* 0x000fe80000100800 */
[----:B------:R-:W-:Y:S04]  /*8420*/  STL [R1+0x14], R248 ;  /* 0x000014f801007387 */ /* 0x000fe80000100800 */
[----:B------:R-:W-:Y:S04]  /*8430*/  STL [R1+0x10], R249 ;  /* 0x000010f901007387 */ /* 0x000fe80000100800 */
[----:B------:R0:W-:Y:S02]  /*8440*/  STL [R1+0x4], R250 ;  /* 0x000004fa01007387 */ /* 0x0001e40000100800 */
[----:B0-----:R-:W-:Y:S01]  /*8450*/  IMAD.MOV.U32 R250, RZ, RZ, R251 ;  /* 0x000000fffffa7224 */ /* 0x001fe200078e00fb */
[----:B-1----:R-:W-:Y:S06]  /*8460*/  @P0 BRA `(.L_x_1) ;  /* 0xffffffa400340947 */ /* 0x002fec000383ffff */
[----:B------:R-:W-:Y:S02]  /*8470*/  F2FP.BF16.F32.PACK_AB R7, R39, R71 ;  /* 0x000000472707723e */ /* 0x000fe400000010ff */
[----:B------:R-:W-:Y:S02]  /*8480*/  F2FP.BF16.F32.PACK_AB R5, R55, R87 ;  /* 0x000000573705723e */ /* 0x000fe400000010ff */
[----:B------:R-:W-:Y:S02]  /*8490*/  F2FP.BF16.F32.PACK_AB R11, R103, R135 ;  /* 0x00000087670b723e */ /* 0x000fe400000010ff */
[----:B------:R-:W-:Y:S02]  /*84a0*/  F2FP.BF16.F32.PACK_AB R6, R37, R69 ;  /* 0x000000452506723e */ /* 0x000fe400000010ff */
[----:B------:R-:W-:Y:S02]  /*84b0*/  F2FP.BF16.F32.PACK_AB R71, R38, R70 ;  /* 0x000000462647723e */ /* 0x000fe400000010ff */
[----:B------:R-:W-:-:S02]  /*84c0*/  F2FP.BF16.F32.PACK_AB R103, R35, R67 ;  /* 0x000000432367723e */ /* 0x000fc400000010ff */
        /* <DEDUP_REMOVED lines=16> */
[----:B-----5:R-:W-:Y:S02]  /*85d0*/  F2FP.BF16.F32.PACK_AB R9, R119, R151 ;  /* 0x000000977709723e */ /* 0x020fe400000010ff */
        /* <DEDUP_REMOVED lines=40> */
[----:B------:R-:W-:-:S07]  /*8860*/  F2FP.BF16.F32.PACK_AB R16, R104, R136 ;  /* 0x000000886810723e */ /* 0x000fce00000010ff */
.L_x_0:
[----:B------:R-:W0:Y:S01]  /*8870*/  S2R R12, SR_TID.X ;  /* 0x00000000000c7919 */ /* 0x000e220000002100 */
[----:B------:R-:W-:Y:S01]  /*8880*/  ULDC.64 UR8, c[0x0][0x228] ;  /* 0x00008a0000087ab9 */ /* 0x000fe20000000a00 */
[----:B------:R-:W1:Y:S01]  /*8890*/  LDC R90, c[0x0][0x244] ;  /* 0x00009100ff5a7b82 */ /* 0x000e620000000800 */
[----:B------:R-:W-:Y:S01]  /*88a0*/  ULDC.64 UR10, c[0x0][0x220] ;  /* 0x00008800000a7ab9 */ /* 0x000fe20000000a00 */
[----:B------:R-:W2:Y:S01]  /*88b0*/  LDL.LU R156, [R1+0x3a8] ;  /* 0x0003a800019c7983 */ /* 0x000ea20000300800 */
[----:B------:R-:W-:-:S03]  /*88c0*/  ULDC UR5, c[0x0][0x228] ;  /* 0x00008a0000057ab9 */ /* 0x000fc60000000800 */
[----:B------:R-:W1:Y:S04]  /*88d0*/  LDL.LU R155, [R1+0x3a4] ;  /* 0x0003a400019b7983 */ /* 0x000e680000300800 */
[----:B------:R-:W3:Y:S04]  /*88e0*/  LDL.LU R154, [R1+0x3ac] ;  /* 0x0003ac00019a7983 */ /* 0x000ee80000300800 */
[----:B------:R-:W4:Y:S04]  /*88f0*/  LDL.LU R153, [R1+0x3b4] ;  /* 0x0003b40001997983 */ /* 0x000f280000300800 */
[----:B------:R-:W5:Y:S01]  /*8900*/  LDL.LU R152, [R1+0x3b0] ;  /* 0x0003b00001987983 */ /* 0x000f620000300800 */
[C---:B0-----:R-:W-:Y:S01]  /*8910*/  IMAD.SHL.U32 R0, R12.reuse, 0x10, RZ ;  /* 0x000000100c007824 */ /* 0x041fe200078e00ff */
[C---:B------:R-:W-:Y:S01]  /*8920*/  LOP3.LUT R13, R12.reuse, 0x60, RZ, 0xc0, !PT ;  /* 0x000000600c0d7812 */ /* 0x040fe200078ec0ff */
[C---:B------:R-:W-:Y:S01]  /*8930*/  IMAD.SHL.U32 R2, R12.reuse, 0x40, RZ ;  /* 0x000000400c027824 */ /* 0x040fe200078e00ff */
[----:B------:R-:W-:-:S02]  /*8940*/  LOP3.LUT R12, R12, 0x7f, RZ, 0xc0, !PT ;  /* 0x0000007f0c0c7812 */ /* 0x000fc400078ec0ff */
[----:B------:R-:W-:Y:S02]  /*8950*/  LOP3.LUT R0, R0, 0xf0, RZ, 0xc0, !PT ;  /* 0x000000f000007812 */ /* 0x000fe400078ec0ff */
[----:B------:R-:W-:-:S04]  /*8960*/  LOP3.LUT R3, R2, 0x400, RZ, 0xc0, !PT ;  /* 0x0000040002037812 */ /* 0x000fc800078ec0ff */
[----:B------:R-:W-:-:S05]  /*8970*/  IADD3 R0, R3, UR4, R0 ;  /* 0x0000000403007c10 */ /* 0x000fca000fffe000 */
[----:B------:R-:W-:Y:S01]  /*8980*/  IMAD R88, R13, 0x8, R0 ;  /* 0x000000080d587824 */ /* 0x000fe200078e0200 */
[----:B------:R-:W-:Y:S01]  /*8990*/  BAR.SYNC.DEFER_BLOCKING 0x0 ;  /* 0x0000000000007b1d */ /* 0x000fe20000010000 */
[----:B------:R-:W-:-:S05]  /*89a0*/  LEA R0, R12, UR4, 0x4 ;  /* 0x000000040c007c11 */ /* 0x000fca000f8e20ff */
[----:B------:R-:W-:Y:S01]  /*89b0*/  ULDC UR4, c[0x0][0x248] ;  /* 0x0000920000047ab9 */ /* 0x000fe20000000800 */
[----:B------:R-:W-:Y:S01]  /*89c0*/  STSM.16.M88.4 [R88], R16 ;  /* 0x0000001058007844 */ /* 0x000fe20000000200 */
[----:B------:R-:W-:Y:S06]  /*89d0*/  BAR.SYNC.DEFER_BLOCKING 0x0 ;  /* 0x0000000000007b1d */ /* 0x000fec0000010000 */
[----:B------:R-:W0:Y:S02]  /*89e0*/  LDS.128 R76, [R0] ;  /* 0x00000000004c7984 */ /* 0x000e240000000c00 */
[----:B------:R-:W-:Y:S06]  /*89f0*/  BAR.SYNC.DEFER_BLOCKING 0x0 ;  /* 0x0000000000007b1d */ /* 0x000fec0000010000 */
[----:B------:R-:W-:Y:S02]  /*8a00*/  STSM.16.M88.4 [R88], R24 ;  /* 0x0000001858007844 */ /* 0x000fe40000000200 */
[----:B------:R-:W-:Y:S06]  /*8a10*/  BAR.SYNC.DEFER_BLOCKING 0x0 ;  /* 0x0000000000007b1d */ /* 0x000fec0000010000 */
[----:B------:R-:W-:Y:S02]  /*8a20*/  LDS.128 R72, [R0] ;  /* 0x0000000000487984 */ /* 0x000fe40000000c00 */
[----:B------:R-:W-:Y:S06]  /*8a30*/  BAR.SYNC.DEFER_BLOCKING 0x0 ;  /* 0x0000000000007b1d */ /* 0x000fec0000010000 */
[----:B------:R-:W-:Y:S02]  /*8a40*/  STSM.16.M88.4 [R88], R32 ;  /* 0x0000002058007844 */ /* 0x000fe40000000200 */
[----:B------:R-:W-:Y:S06]  /*8a50*/  BAR.SYNC.DEFER_BLOCKING 0x0 ;  /* 0x0000000000007b1d */ /* 0x000fec0000010000 */
[----:B------:R-:W0:Y:S02]  /*8a60*/  LDS.128 R28, [R0] ;  /* 0x00000000001c7984 */ /* 0x000e240000000c00 */
[----:B------:R-:W-:Y:S06]  /*8a70*/  BAR.SYNC.DEFER_BLOCKING 0x0 ;  /* 0x0000000000007b1d */ /* 0x000fec0000010000 */
[----:B------:R-:W-:Y:S02]  /*8a80*/  STSM.16.M88.4 [R88], R36 ;  /* 0x0000002458007844 */ /* 0x000fe40000000200 */
[----:B------:R-:W-:Y:S06]  /*8a90*/  BAR.SYNC.DEFER_BLOCKING 0x0 ;  /* 0x0000000000007b1d */ /* 0x000fec0000010000 */
[----:B------:R-:W5:Y:S02]  /*8aa0*/  LDS.128 R20, [R0] ;  /* 0x0000000000147984 */ /* 0x000f640000000c00 */
[----:B------:R-:W-:Y:S06]  /*8ab0*/  BAR.SYNC.DEFER_BLOCKING 0x0 ;  /* 0x0000000000007b1d */ /* 0x000fec0000010000 */
[----:B------:R-:W-:Y:S02]  /*8ac0*/  STSM.16.M88.4 [R88], R44 ;  /* 0x0000002c58007844 */ /* 0x000fe40000000200 */
[----:B------:R-:W-:Y:S01]  /*8ad0*/  BAR.SYNC.DEFER_BLOCKING 0x0 ;  /* 0x0000000000007b1d */ /* 0x000fe20000010000 */
[----:B--2---:R-:W-:-:S02]  /*8ae0*/  VIADD R14, R156, 0x1 ;  /* 0x000000019c0e7836 */ /* 0x004fc40000000000 */
[----:B------:R-:W-:Y:S02]  /*8af0*/  VIADD R2, R156, 0x2 ;  /* 0x000000029c027836 */ /* 0x000fe40000000000 */
[C---:B-1----:R-:W-:Y:S01]  /*8b00*/  IMAD R3, R155.reuse, R90, RZ ;  /* 0x0000005a9b037224 */ /* 0x042fe200078e02ff */
[----:B------:R-:W-:Y:S02]  /*8b10*/  ISETP.GE.AND P2, PT, R14, UR9, PT ;  /* 0x000000090e007c0c */ /* 0x000fe4000bf46270 */
[----:B------:R-:W-:Y:S02]  /*8b20*/  ISETP.GE.AND P1, PT, R155, UR8, PT ;  /* 0x000000089b007c0c */ /* 0x000fe4000bf26270 */
[----:B------:R-:W-:Y:S02]  /*8b30*/  ISETP.GE.AND P0, PT, R2, UR9, PT ;  /* 0x0000000902007c0c */ /* 0x000fe4000bf06270 */
[----:B------:R-:W-:Y:S02]  /*8b40*/  LEA R2, P3, R3, UR10, 0x1 ;  /* 0x0000000a03027c11 */ /* 0x000fe4000f8608ff */
[----:B------:R-:W-:-:S02]  /*8b50*/  ISETP.LT.AND P1, PT, R156, UR9, !P1 ;  /* 0x000000099c007c0c */ /* 0x000fc4000cf21270 */
[----:B------:R-:W-:Y:S01]  /*8b60*/  ISETP.LT.AND P6, PT, R155, UR8, !P2 ;  /* 0x000000089b007c0c */ /* 0x000fe2000d7c1270 */
[----:B------:R-:W1:Y:S01]  /*8b70*/  LDS.128 R24, [R0] ;  /* 0x0000000000187984 */ /* 0x000e620000000c00 */
[----:B------:R-:W-:Y:S06]  /*8b80*/  BAR.SYNC.DEFER_BLOCKING 0x0 ;  /* 0x0000000000007b1d */ /* 0x000fec0000010000 */
[----:B------:R-:W-:Y:S02]  /*8b90*/  STSM.16.M88.4 [R88], R60 ;  /* 0x0000003c58007844 */ /* 0x000fe40000000200 */
[----:B------:R-:W-:Y:S06]  /*8ba0*/  BAR.SYNC.DEFER_BLOCKING 0x0 ;  /* 0x0000000000007b1d */ /* 0x000fec0000010000 */
[----:B------:R-:W-:Y:S02]  /*8bb0*/  LDS.128 R12, [R0] ;  /* 0x00000000000c7984 */ /* 0x000fe40000000c00 */
[----:B------:R-:W-:Y:S06]  /*8bc0*/  BAR.SYNC.DEFER_BLOCKING 0x0 ;  /* 0x0000000000007b1d */ /* 0x000fec0000010000 */
[----:B------:R2:W-:Y:S02]  /*8bd0*/  STSM.16.M88.4 [R88], R80 ;  /* 0x0000005058007844 */ /* 0x0005e40000000200 */
[----:B------:R-:W-:Y:S01]  /*8be0*/  BAR.SYNC.DEFER_BLOCKING 0x0 ;  /* 0x0000000000007b1d */ /* 0x000fe20000010000 */
[----:B--2---:R-:W-:Y:S01]  /*8bf0*/  IMAD R81, R156, UR4, RZ ;  /* 0x000000049c517c24 */ /* 0x004fe2000f8e02ff */
[----:B0-----:R-:W-:-:S02]  /*8c00*/  PRMT R80, R76, 0x7632, R80 ;  /* 0x000076324c507816 */ /* 0x001fc40000000050 */
[----:B------:R-:W-:Y:S02]  /*8c10*/  PRMT R82, R28, 0x7632, R82 ;  /* 0x000076321c527816 */ /* 0x000fe40000000052 */
[----:B------:R-:W0:Y:S02]  /*8c20*/  LDS.128 R16, [R0] ;  /* 0x0000000000107984 */ /* 0x000e240000000c00 */
[----:B------:R-:W-:Y:S06]  /*8c30*/  BAR.SYNC.DEFER_BLOCKING 0x0 ;  /* 0x0000000000007b1d */ /* 0x000fec0000010000 */
[----:B------:R-:W-:Y:S02]  /*8c40*/  STSM.16.M88.4 [R88], R52 ;  /* 0x0000003458007844 */ /* 0x000fe40000000200 */
[----:B------:R-:W-:Y:S06]  /*8c50*/  BAR.SYNC.DEFER_BLOCKING 0x0 ;  /* 0x0000000000007b1d */ /* 0x000fec0000010000 */
[----:B------:R-:W2:Y:S02]  /*8c60*/  LDS.128 R32, [R0] ;  /* 0x0000000000207984 */ /* 0x000ea40000000c00 */
[----:B------:R-:W-:Y:S06]  /*8c70*/  BAR.SYNC.DEFER_BLOCKING 0x0 ;  /* 0x0000000000007b1d */ /* 0x000fec0000010000 */
[----:B------:R-:W-:Y:S02]  /*8c80*/  STSM.16.M88.4 [R88], R48 ;  /* 0x0000003058007844 */ /* 0x000fe40000000200 */
[----:B------:R-:W-:Y:S06]  /*8c90*/  BAR.SYNC.DEFER_BLOCKING 0x0 ;  /* 0x0000000000007b1d */ /* 0x000fec0000010000 */
[----:B------:R-:W-:Y:S02]  /*8ca0*/  LDS.128 R36, [R0] ;  /* 0x0000000000247984 */ /* 0x000fe40000000c00 */
[----:B------:R-:W-:Y:S06]  /*8cb0*/  BAR.SYNC.DEFER_BLOCKING 0x0 ;  /* 0x0000000000007b1d */ /* 0x000fec0000010000 */
[----:B------:R3:W-:Y:S02]  /*8cc0*/  STSM.16.M88.4 [R88], R64 ;  /* 0x0000004058007844 */ /* 0x0007e40000000200 */
[----:B------:R-:W-:Y:S01]  /*8cd0*/  BAR.SYNC.DEFER_BLOCKING 0x0 ;  /* 0x0000000000007b1d */ /* 0x000fe20000010000 */
[----:B---3--:R-:W-:Y:S01]  /*8ce0*/  IMAD R65, R90, 0x80, R3 ;  /* 0x000000805a417824 */ /* 0x008fe200078e0203 */
[----:B------:R-:W-:-:S04]  /*8cf0*/  LEA.HI.X.SX32 R3, R3, UR11, 0x1, P3 ;  /* 0x0000000b03037c11 */ /* 0x000fc800098f0eff */
[----:B------:R-:W-:Y:S01]  /*8d00*/  LEA R64, P3, R65, UR10, 0x1 ;  /* 0x0000000a41407c11 */ /* 0x000fe2000f8608ff */
[----:B------:R-:W-:Y:S01]  /*8d10*/  IMAD.WIDE R66, R81, 0x2, R2 ;  /* 0x0000000251427825 */ /* 0x000fe200078e0202 */
[----:B------:R-:W-:Y:S01]  /*8d20*/  LDS.128 R40, [R0] ;  /* 0x0000000000287984 */ /* 0x000fe20000000c00 */
[----:B------:R-:W-:Y:S06]  /*8d30*/  BAR.SYNC.DEFER_BLOCKING 0x0 ;  /* 0x0000000000007b1d */ /* 0x000fec0000010000 */
[----:B------:R-:W-:Y:S02]  /*8d40*/  STSM.16.M88.4 [R88], R116 ;  /* 0x0000007458007844 */ /* 0x000fe40000000200 */
[----:B------:R-:W-:Y:S06]  /*8d50*/  BAR.SYNC.DEFER_BLOCKING 0x0 ;  /* 0x0000000000007b1d */ /* 0x000fec0000010000 */
[----:B------:R-:W-:Y:S02]  /*8d60*/  LDS.128 R44, [R0] ;  /* 0x00000000002c7984 */ /* 0x000fe40000000c00 */
        /* <DEDUP_REMOVED lines=12> */
[----:B------:R-:W-:Y:S01]  /*8e30*/  LEA.HI.X.SX32 R65, R65, UR11, 0x1, P3 ;  /* 0x0000000b41417c11 */ /* 0x000fe200098f0eff */
[----:B------:R-:W-:-:S02]  /*8e40*/  VIADD R71, R81, UR4 ;  /* 0x0000000451477c36 */ /* 0x000fc40008000000 */
[----:B------:R-:W-:Y:S02]  /*8e50*/  IMAD R69, R90, 0x80, R68 ;  /* 0x000000805a457824 */ /* 0x000fe400078e0244 */
[----:B------:R-:W-:Y:S01]  /*8e60*/  VIADD R70, R156, 0x3 ;  /* 0x000000039c467836 */ /* 0x000fe20000000000 */
[----:B------:R-:W-:Y:S01]  /*8e70*/  LDS.128 R56, [R0] ;  /* 0x0000000000387984 */ /* 0x000fe20000000c00 */
[----:B------:R-:W-:Y:S06]  /*8e80*/  BAR.SYNC.DEFER_BLOCKING 0x0 ;  /* 0x0000000000007b1d */ /* 0x000fec0000010000 */
[----:B------:R3:W-:Y:S02]  /*8e90*/  STSM.16.M88.4 [R88], R8 ;  /* 0x0000000858007844 */ /* 0x0007e40000000200 */
[----:B------:R-:W-:Y:S01]  /*8ea0*/  BAR.SYNC.DEFER_BLOCKING 0x0 ;  /* 0x0000000000007b1d */ /* 0x000fe20000010000 */
[----:B---3--:R-:W-:-:S02]  /*8eb0*/  LEA R8, P4, R68, UR10, 0x1 ;  /* 0x0000000a44087c11 */ /* 0x008fc4000f8808ff */
[----:B------:R-:W-:-:S03]  /*8ec0*/  LEA R10, P5, R69, UR10, 0x1 ;  /* 0x0000000a450a7c11 */ /* 0x000fc6000f8a08ff */
[----:B------:R-:W-:Y:S01]  /*8ed0*/  ULDC UR10, c[0x0][0x228] ;  /* 0x00008a00000a7ab9 */ /* 0x000fe20000000800 */
[----:B------:R-:W-:Y:S02]  /*8ee0*/  LEA.HI.X.SX32 R9, R68, UR11, 0x1, P4 ;  /* 0x0000000b44097c11 */ /* 0x000fe4000a0f0eff */
[----:B------:R-:W-:Y:S01]  /*8ef0*/  LEA.HI.X.SX32 R11, R69, UR11, 0x1, P5 ;  /* 0x0000000b450b7c11 */ /* 0x000fe2000a8f0eff */
[----:B------:R-:W-:Y:S01]  /*8f00*/  IMAD.WIDE R68, R71, 0x2, R2 ;  /* 0x0000000247447825 */ /* 0x000fe200078e0202 */
[----:B------:R-:W-:Y:S01]  /*8f10*/  ULDC UR11, c[0x0][0x228] ;  /* 0x00008a00000b7ab9 */ /* 0x000fe20000000800 */
[----:B------:R-:W3:Y:S01]  /*8f20*/  LDS.128 R60, [R0] ;  /* 0x00000000003c7984 */ /* 0x000ee20000000c00 */
[----:B------:R-:W-:Y:S06]  /*8f30*/  BAR.SYNC.DEFER_BLOCKING 0x0 ;  /* 0x0000000000007b1d */ /* 0x000fec0000010000 */
[----:B------:R4:W-:Y:S02]  /*8f40*/  STSM.16.M88.4 [R88], R4 ;  /* 0x0000000458007844 */ /* 0x0009e40000000200 */
[----:B------:R-:W-:Y:S01]  /*8f50*/  BAR.SYNC.DEFER_BLOCKING 0x0 ;  /* 0x0000000000007b1d */ /* 0x000fe20000010000 */
[----:B----4-:R-:W-:-:S04]  /*8f60*/  IMAD.WIDE R4, R81, 0x2, R64 ;  /* 0x0000000251047825 */ /* 0x010fc800078e0240 */
[----:B------:R-:W-:Y:S01]  /*8f70*/  IMAD.WIDE R6, R81, 0x2, R8 ;  /* 0x0000000251067825 */ /* 0x000fe200078e0208 */
[----:B------:R4:W-:Y:S01]  /*8f80*/  @P1 STG.E.U16 desc[UR6][R66.64], R76 ;  /* 0x0000004c42001986 */ /* 0x0009e2000c101506 */
[----:B------:R-:W-:-:S04]  /*8f90*/  ISETP.GE.AND P1, PT, R156, UR9, PT ;  /* 0x000000099c007c0c */ /* 0x000fc8000bf26270 */
[----:B------:R-:W-:Y:S02]  /*8fa0*/  ISETP.LT.AND P4, PT, R154, UR8, !P1 ;  /* 0x000000089a007c0c */ /* 0x000fe4000cf81270 */
[----:B------:R-:W-:Y:S02]  /*8fb0*/  ISETP.LT.AND P5, PT, R153, UR8, !P1 ;  /* 0x0000000899007c0c */ /* 0x000fe4000cfa1270 */
[----:B-----5:R-:W-:Y:S02]  /*8fc0*/  ISETP.LT.AND P3, PT, R152, UR8, !P1 ;  /* 0x0000000898007c0c */ /* 0x020fe4000cf61270 */
[----:B------:R-:W-:Y:S01]  /*8fd0*/  ISETP.GE.AND P1, PT, R70, UR9, PT ;  /* 0x0000000946007c0c */ /* 0x000fe2000bf26270 */
[----:B----4-:R-:W-:Y:S01]  /*8fe0*/  IMAD.WIDE R66, R81, 0x2, R10 ;  /* 0x0000000251427825 */ /* 0x010fe200078e020a */
[----:B------:R-:W-:-:S03]  /*8ff0*/  PRMT R76, R72, 0x7632, R76 ;  /* 0x00007632484c7816 */ /* 0x000fc6000000004c */
[----:B------:R-:W-:Y:S02]  /*9000*/  VIADD R81, R71, UR4 ;  /* 0x0000000447517c36 */ /* 0x000fe40008000000 */
[----:B------:R4:W-:Y:S01]  /*9010*/  @P4 STG.E.U16 desc[UR6][R4.64], R80 ;  /* 0x0000005004004986 */ /* 0x0009e2000c101506 */
[----:B------:R-:W-:Y:S01]  /*9020*/  ISETP.LT.AND P4, PT, R154, UR8, !P2 ;  /* 0x000000089a007c0c */ /* 0x000fe2000d781270 */
[----:B------:R-:W-:Y:S02]  /*9030*/  VIADD R70, R156, 0x4 ;  /* 0x000000049c467836 */ /* 0x000fe40000000000 */
[----:B------:R5:W-:Y:S01]  /*9040*/  @P5 STG.E.U16 desc[UR6][R6.64], R72 ;  /* 0x0000004806005986 */ /* 0x000be2000c101506 */
[----:B------:R-:W-:-:S03]  /*9050*/  ISETP.LT.AND P5, PT, R153, UR8, !P2 ;  /* 0x0000000899007c0c */ /* 0x000fc6000d7a1270 */
[----:B------:R1:W-:Y:S01]  /*9060*/  @P3 STG.E.U16 desc[UR6][R66.64], R76 ;  /* 0x0000004c42003986 */ /* 0x0003e2000c101506 */
[----:B------:R-:W-:Y:S02]  /*9070*/  ISETP.LT.AND P3, PT, R152, UR8, !P2 ;  /* 0x0000000898007c0c */ /* 0x000fe4000d761270 */
[----:B------:R-:W-:Y:S01]  /*9080*/  ISETP.GE.AND P2, PT, R70, UR9, PT ;  /* 0x0000000946007c0c */ /* 0x000fe2000bf46270 */
[----:B------:R0:W-:Y:S01]  /*9090*/  @P6 STG.E.U16 desc[UR6][R68.64], R28 ;  /* 0x0000001c44006986 */ /* 0x0001e2000c101506 */
[----:B------:R-:W-:Y:S01]  /*90a0*/  ISETP.LT.AND P6, PT, R155, UR8, !P0 ;  /* 0x000000089b007c0c */ /* 0x000fe2000c7c1270 */
[----:B----4-:R-:W-:Y:S01]  /*90b0*/  IMAD.WIDE R4, R71, 0x2, R64 ;  /* 0x0000000247047825 */ /* 0x010fe200078e0240 */
[----:B------:R-:W-:Y:S02]  /*90c0*/  PRMT R70, R77, 0x7632, R70 ;  /* 0x000076324d467816 */ /* 0x000fe40000000046 */
[----:B-----5:R-:W-:Y:S01]  /*90d0*/  PRMT R72, R20, 0x7632, R72 ;  /* 0x0000763214487816 */ /* 0x020fe20000000048 */
[----:B------:R-:W-:Y:S01]  /*90e0*/  IMAD.WIDE R6, R71, 0x2, R8 ;  /* 0x0000000247067825 */ /* 0x000fe200078e0208 */
[----:B------:R4:W-:Y:S01]  /*90f0*/  @P4 STG.E.U16 desc[UR6][R4.64], R82 ;  /* 0x0000005204004986 */ /* 0x0009e2000c101506 */
[----:B------:R-:W-:-:S02]  /*9100*/  ISETP.LT.AND P4, PT, R154, UR8, !P0 ;  /* 0x000000089a007c0c */ /* 0x000fc4000c781270 */
[----:B-1----:R-:W-:Y:S01]  /*9110*/  IMAD.WIDE R66, R71, 0x2, R10 ;  /* 0x0000000247427825 */ /* 0x002fe200078e020a */
[----:B------:R1:W-:Y:S01]  /*9120*/  @P5 STG.E.U16 desc[UR6][R6.64], R20 ;  /* 0x0000001406005986 */ /* 0x0003e2000c101506 */
[----:B------:R-:W-:Y:S02]  /*9130*/  ISETP.LT.AND P5, PT, R153, UR8, !P0 ;  /* 0x0000000899007c0c */ /* 0x000fe4000c7a1270 */
[C---:B0-----:R-:W-:Y:S01]  /*9140*/  IMAD.WIDE R68, R81.reuse, 0x2, R2 ;  /* 0x0000000251447825 */ /* 0x041fe200078e0202 */
[----:B------:R0:W-:Y:S01]  /*9150*/  @P3 STG.E.U16 desc[UR6][R66.64], R72 ;  /* 0x0000004842003986 */ /* 0x0001e2000c101506 */
[----:B------:R-:W-:Y:S02]  /*9160*/  ISETP.LT.AND P0, PT, R152, UR8, !P0 ;  /* 0x0000000898007c0c */ /* 0x000fe4000c701270 */
[----:B------:R-:W-:Y:S01]  /*9170*/  VIADD R71, R81, UR4 ;  /* 0x0000000451477c36 */ /* 0x000fe20008000000 */
[----:B------:R5:W-:Y:S01]  /*9180*/  @P6 STG.E.U16 desc[UR6][R68.64], R77 ;  /* 0x0000004d44006986 */ /* 0x000be2000c101506 */
[----:B------:R-:W-:Y:S01]  /*9190*/  ISETP.LT.AND P6, PT, R155, UR8, !P1 ;  /* 0x000000089b007c0c */ /* 0x000fe2000cfc1270 */
[----:B----4-:R-:W-:-:S04]  /*91a0*/  IMAD.WIDE R4, R81, 0x2, R64 ;  /* 0x0000000251047825 */ /* 0x010fc800078e0240 */
[----:B-1----:R-:W-:Y:S01]  /*91b0*/  IMAD.WIDE R6, R81, 0x2, R8 ;  /* 0x0000000251067825 */ /* 0x002fe200078e0208 */
[----:B------:R1:W-:Y:S01]  /*91c0*/  @P4 STG.E.U16 desc[UR6][R4.64], R70 ;  /* 0x0000004604004986 */ /* 0x0003e2000c101506 */
[----:B0-----:R-:W-:Y:S02]  /*91d0*/  PRMT R72, R73, 0x7632, R72 ;  /* 0x0000763249487816 */ /* 0x001fe40000000048 */
[----:B------:R-:W-:Y:S01]  /*91e0*/  IMAD.WIDE R66, R81, 0x2, R10 ;  /* 0x0000000251427825 */ /* 0x000fe200078e020a */
[----:B------:R0:W-:Y:S01]  /*91f0*/  @P5 STG.E.U16 desc[UR6][R6.64], R73 ;  /* 0x0000004906005986 */ /* 0x0001e2000c101506 */
[----:B------:R-:W-:Y:S02]  /*9200*/  ISETP.LT.AND P4, PT, R154, UR8, !P1 ;  /* 0x000000089a007c0c */ /* 0x000fe4000cf81270 */
[----:B-----5:R-:W-:Y:S01]  /*9210*/  IMAD.WIDE R68, R71, 0x2, R2 ;  /* 0x0000000247447825 */ /* 0x020fe200078e0202 */
[----:B------:R-:W-:Y:S01]  /*9220*/  ISETP.LT.AND P5, PT, R153, UR8, !P1 ;  /* 0x0000000899007c0c */ /* 0x000fe2000cfa1270 */
[----:B------:R-:W-:Y:S02]  /*9230*/  @P0 STG.E.U16 desc[UR6][R66.64], R72 ;  /* 0x0000004842000986 */ /* 0x000fe4000c101506 */
[----:B------:R-:W-:Y:S01]  /*9240*/  VIADD R28, R156, 0x5 ;  /* 0x000000059c1c7836 */ /* 0x000fe20000000000 */
[----:B-1----:R-:W-:Y:S01]  /*9250*/  PRMT R70, R21, 0x7632, R70 ;  /* 0x0000763215467816 */ /* 0x002fe20000000046 */
[----:B------:R1:W-:Y:S01]  /*9260*/  @P6 STG.E.U16 desc[UR6][R68.64], R29 ;  /* 0x0000001d44006986 */ /* 0x0003e2000c101506 */
[----:B------:R-:W-:Y:S01]  /*9270*/  ISETP.LT.AND P6, PT, R152, UR8, !P1 ;  /* 0x0000000898007c0c */ /* 0x000fe2000cfc1270 */
[----:B------:R-:W-:Y:S01]  /*9280*/  IMAD.WIDE R4, R71, 0x2, R64 ;  /* 0x0000000247047825 */ /* 0x000fe200078e0240 */
[----:B------:R-:W-:-:S02]  /*9290*/  ISETP.LT.AND P1, PT, R155, UR8, !P2 ;  /* 0x000000089b007c0c */ /* 0x000fc4000d721270 */
[----:B------:R-:W-:Y:S01]  /*92a0*/  ISETP.GE.AND P3, PT, R28, UR9, PT ;  /* 0x000000091c007c0c */ /* 0x000fe2000bf66270 */
[----:B0-----:R-:W-:-:S04]  /*92b0*/  IMAD.WIDE R6, R71, 0x2, R8 ;  /* 0x0000000247067825 */ /* 0x001fc800078e0208 */
[----:B------:R-:W-:Y:S01]  /*92c0*/  VIADD R77, R71, UR4 ;  /* 0x00000004474d7c36 */ /* 0x000fe20008000000 */
[----:B-1----:R-:W-:Y:S01]  /*92d0*/  PRMT R69, R29, 0x7632, R69 ;  /* 0x000076321d457816 */ /* 0x002fe20000000045 */
[----:B------:R-:W-:-:S04]  /*92e0*/  IMAD.WIDE R66, R71, 0x2, R10 ;  /* 0x0000000247427825 */ /* 0x000fc800078e020a */
[----:B------:R0:W-:Y:S01]  /*92f0*/  @P4 STG.E.U16 desc[UR6][R4.64], R69 ;  /* 0x0000004504004986 */ /* 0x0001e2000c101506 */
[----:B------:R-:W-:Y:S01]  /*9300*/  ISETP.LT.AND P4, PT, R154, UR8, !P2 ;  /* 0x000000089a007c0c */ /* 0x000fe2000d781270 */
[----:B------:R-:W-:Y:S02]  /*9310*/  IMAD.WIDE R28, R77, 0x2, R2 ;  /* 0x000000024d1c7825 */ /* 0x000fe400078e0202 */
[----:B------:R1:W-:Y:S01]  /*9320*/  @P5 STG.E.U16 desc[UR6][R6.64], R21 ;  /* 0x0000001506005986 */ /* 0x0003e2000c101506 */
[----:B------:R-:W-:Y:S01]  /*9330*/  ISETP.LT.AND P5, PT, R153, UR8, !P2 ;  /* 0x0000000899007c0c */ /* 0x000fe2000d7a1270 */
[----:B------:R-:W-:Y:S02]  /*9340*/  VIADD R20, R156, 0x6 ;  /* 0x000000069c147836 */ /* 0x000fe40000000000 */
[----:B------:R4:W-:Y:S01]  /*9350*/  @P6 STG.E.U16 desc[UR6][R66.64], R70 ;  /* 0x0000004642006986 */ /* 0x0009e2000c101506 */
[----:B------:R-:W-:Y:S01]  /*9360*/  ISETP.LT.AND P6, PT, R152, UR8, !P2 ;  /* 0x0000000898007c0c */ /* 0x000fe2000d7c1270 */
[----:B------:R-:W-:Y:S01]  /*9370*/  VIADD R68, R156, 0x7 ;  /* 0x000000079c447836 */ /* 0x000fe20000000000 */
[----:B------:R-:W-:Y:S01]  /*9380*/  ISETP.GE.AND P0, PT, R20, UR9, PT ;  /* 0x0000000914007c0c */ /* 0x000fe2000bf06270 */
[----:B------:R5:W-:Y:S01]  /*9390*/  @P1 STG.E.U16 desc[UR6][R28.64], R78 ;  /* 0x0000004e1c001986 */ /* 0x000be2000c101506 */
[----:B0-----:R-:W-:Y:S01]  /*93a0*/  IMAD.WIDE R4, R77, 0x2, R64 ;  /* 0x000000024d047825 */ /* 0x001fe200078e0240 */
[----:B------:R-:W-:-:S02]  /*93b0*/  ISETP.LT.AND P1, PT, R155, UR8, !P3 ;  /* 0x000000089b007c0c */ /* 0x000fc4000df21270 */
[----:B------:R-:W-:Y:S01]  /*93c0*/  ISETP.GE.AND P2, PT, R68, UR9, PT ;  /* 0x0000000944007c0c */ /* 0x000fe2000bf46270 */
[----:B-1----:R-:W-:Y:S01]  /*93d0*/  IMAD.WIDE R6, R77, 0x2, R8 ;  /* 0x000000024d067825 */ /* 0x002fe200078e0208 */
[----:B----4-:R-:W-:-:S03]  /*93e0*/  PRMT R67, R74, 0x7632, R67 ;  /* 0x000076324a437816 */ /* 0x010fc60000000043 */
[C---:B------:R-:W-:Y:S02]  /*93f0*/  VIADD R69, R77.reuse, UR4 ;  /* 0x000000044d457c36 */ /* 0x040fe40008000000 */
[----:B------:R-:W-:Y:S01]  /*9400*/  IMAD.WIDE R20, R77, 0x2, R10 ;  /* 0x000000024d147825 */ /* 0x000fe200078e020a */
[----:B-----5:R-:W-:-:S03]  /*9410*/  PRMT R29, R78, 0x7632, R29 ;  /* 0x000076324e1d7816 */ /* 0x020fc6000000001d */
[----:B------:R-:W-:Y:S02]  /*9420*/  VIADD R68, R156, 0x8 ;  /* 0x000000089c447836 */ /* 0x000fe40000000000 */
[----:B------:R0:W-:Y:S01]  /*9430*/  @P4 STG.E.U16 desc[UR6][R4.64], R29 ;  /* 0x0000001d04004986 */ /* 0x0001e2000c101506 */
[----:B------:R-:W-:-:S03]  /*9440*/  ISETP.LT.AND P4, PT, R153, UR8, !P3 ;  /* 0x0000000899007c0c */ /* 0x000fc6000df81270 */
[----:B------:R-:W-:Y:S01]  /*9450*/  @P5 STG.E.U16 desc[UR6][R6.64], R74 ;  /* 0x0000004a06005986 */ /* 0x000fe2000c101506 */
[----:B------:R-:W-:Y:S02]  /*9460*/  ISETP.LT.AND P5, PT, R154, UR8, !P3 ;  /* 0x000000089a007c0c */ /* 0x000fe4000dfa1270 */
[----:B------:R-:W-:Y:S01]  /*9470*/  ISETP.LT.AND P3, PT, R152, UR8, !P3 ;  /* 0x0000000898007c0c */ /* 0x000fe2000df61270 */
[----:B------:R1:W-:Y:S01]  /*9480*/  @P6 STG.E.U16 desc[UR6][R20.64], R67 ;  /* 0x0000004314006986 */ /* 0x0003e2000c101506 */
[----:B------:R-:W-:Y:S01]  /*9490*/  ISETP.LT.AND P6, PT, R155, UR8, !P0 ;  /* 0x000000089b007c0c */ /* 0x000fe2000c7c1270 */
[----:B0-----:R-:W-:-:S04]  /*94a0*/  IMAD.WIDE R28, R69, 0x2, R2 ;  /* 0x00000002451c7825 */ /* 0x001fc800078e0202 */
[C---:B------:R-:W-:Y:S01]  /*94b0*/  IMAD.WIDE R4, R69.reuse, 0x2, R64 ;  /* 0x0000000245047825 */ /* 0x040fe200078e0240 */
[----:B------:R0:W-:Y:S01]  /*94c0*/  @P1 STG.E.U16 desc[UR6][R28.64], R30 ;  /* 0x0000001e1c001986 */ /* 0x0001e2000c101506 */
[----:B------:R-:W-:Y:S02]  /*94d0*/  ISETP.GE.AND P1, PT, R68, UR9, PT ;  /* 0x0000000944007c0c */ /* 0x000fe4000bf26270 */
[----:B-1----:R-:W-:Y:S01]  /*94e0*/  PRMT R21, R30, 0x7632, R21 ;  /* 0x000076321e157816 */ /* 0x002fe20000000015 */
[----:B------:R-:W-:Y:S01]  /*94f0*/  IMAD.WIDE R6, R69, 0x2, R8 ;  /* 0x0000000245067825 */ /* 0x000fe200078e0208 */
[----:B------:R-:W-:-:S03]  /*9500*/  PRMT R68, R31, 0x7632, R68 ;  /* 0x000076321f447816 */ /* 0x000fc60000000044 */
[C---:B------:R-:W-:Y:S01]  /*9510*/  IMAD.WIDE R66, R69.reuse, 0x2, R10 ;  /* 0x0000000245427825 */ /* 0x040fe200078e020a */
[----:B------:R1:W-:Y:S01]  /*9520*/  @P5 STG.E.U16 desc[UR6][R4.64], R21 ;  /* 0x0000001504005986 */ /* 0x0003e2000c101506 */
[----:B------:R-:W-:Y:S02]  /*9530*/  ISETP.LT.AND P5, PT, R152, UR8, !P0 ;  /* 0x0000000898007c0c */ /* 0x000fe4000c7a1270 */
[----:B0-----:R-:W-:Y:S01]  /*9540*/  PRMT R29, R22, 0x7632, R29 ;  /* 0x00007632161d7816 */ /* 0x001fe2000000001d */
[----:B------:R-:W-:Y:S01]  /*9550*/  @P4 STG.E.U16 desc[UR6][R6.64], R22 ;  /* 0x0000001606004986 */ /* 0x000fe2000c101506 */
[----:B------:R-:W-:Y:S01]  /*9560*/  VIADD R69, R69, UR4 ;  /* 0x0000000445457c36 */ /* 0x000fe20008000000 */
[----:B------:R-:W-:Y:S01]  /*9570*/  ISETP.LT.AND P4, PT, R153, UR8, !P0 ;  /* 0x0000000899007c0c */ /* 0x000fe2000c781270 */
[----:B------:R-:W-:Y:S01]  /*9580*/  VIADD R30, R156, 0x9 ;  /* 0x000000099c1e7836 */ /* 0x000fe20000000000 */
[----:B------:R0:W-:Y:S01]  /*9590*/  @P3 STG.E.U16 desc[UR6][R66.64], R29 ;  /* 0x0000001d42003986 */ /* 0x0001e2000c101506 */
[----:B------:R-:W-:Y:S01]  /*95a0*/  ISETP.LT.AND P3, PT, R154, UR8, !P0 ;  /* 0x000000089a007c0c */ /* 0x000fe2000c761270 */
[----:B-1----:R-:W-:-:S02]  /*95b0*/  IMAD.WIDE R20, R69, 0x2, R2 ;  /* 0x0000000245147825 */ /* 0x002fc400078e0202 */
[----:B------:R-:W-:Y:S02]  /*95c0*/  ISETP.GE.AND P0, PT, R30, UR9, PT ;  /* 0x000000091e007c0c */ /* 0x000fe4000bf06270 */
[----:B------:R-:W-:Y:S01]  /*95d0*/  IMAD.WIDE R4, R69, 0x2, R64 ;  /* 0x0000000245047825 */ /* 0x000fe200078e0240 */
[----:B------:R1:W-:Y:S01]  /*95e0*/  @P6 STG.E.U16 desc[UR6][R20.64], R79 ;  /* 0x0000004f14006986 */ /* 0x0003e2000c101506 */
[----:B------:R-:W-:Y:S02]  /*95f0*/  ISETP.LT.AND P6, PT, R155, UR8, !P2 ;  /* 0x000000089b007c0c */ /* 0x000fe4000d7c1270 */
[----:B0-----:R-:W-:Y:S01]  /*9600*/  PRMT R67, R79, 0x7632, R67 ;  /* 0x000076324f437816 */ /* 0x001fe20000000043 */
[----:B------:R-:W-:-:S04]  /*9610*/  IMAD.WIDE R6, R69, 0x2, R8 ;  /* 0x0000000245067825 */ /* 0x000fc800078e0208 */
[----:B------:R-:W-:Y:S01]  /*9620*/  IMAD.WIDE R28, R69, 0x2, R10 ;  /* 0x00000002451c7825 */ /* 0x000fe200078e020a */
[----:B------:R0:W-:Y:S01]  /*9630*/  @P3 STG.E.U16 desc[UR6][R4.64], R67 ;  /* 0x0000004304003986 */ /* 0x0001e2000c101506 */
[----:B------:R-:W-:Y:S02]  /*9640*/  ISETP.LT.AND P3, PT, R154, UR8, !P2 ;  /* 0x000000089a007c0c */ /* 0x000fe4000d761270 */
[----:B-1----:R-:W-:Y:S01]  /*9650*/  PRMT R21, R75, 0x7632, R21 ;  /* 0x000076324b157816 */ /* 0x002fe20000000015 */
[----:B------:R1:W-:Y:S01]  /*9660*/  @P4 STG.E.U16 desc[UR6][R6.64], R75 ;  /* 0x0000004b06004986 */ /* 0x0003e2000c101506 */
[----:B------:R-:W-:Y:S01]  /*9670*/  VIADD R69, R69, UR4 ;  /* 0x0000000445457c36 */ /* 0x000fe20008000000 */
[----:B------:R-:W-:Y:S01]  /*9680*/  ISETP.LT.AND P4, PT, R155, UR8, !P1 ;  /* 0x000000089b007c0c */ /* 0x000fe2000cf81270 */
[----:B------:R-:W-:Y:S01]  /*9690*/  VIADD R22, R156, 0xa ;  /* 0x0000000a9c167836 */ /* 0x000fe20000000000 */
[----:B------:R4:W-:Y:S01]  /*96a0*/  @P5 STG.E.U16 desc[UR6][R28.64], R21 ;  /* 0x000000151c005986 */ /* 0x0009e2000c101506 */
[----:B------:R-:W-:Y:S01]  /*96b0*/  ISETP.LT.AND P5, PT, R153, UR8, !P2 ;  /* 0x0000000899007c0c */ /* 0x000fe2000d7a1270 */
[C---:B------:R-:W-:Y:S01]  /*96c0*/  VIADD R71, R69.reuse, UR4 ;  /* 0x0000000445477c36 */ /* 0x040fe20008000000 */
[----:B------:R-:W-:Y:S01]  /*96d0*/  ISETP.LT.AND P2, PT, R152, UR8, !P2 ;  /* 0x0000000898007c0c */ /* 0x000fe2000d741270 */
[----:B0-----:R-:W-:-:S04]  /*96e0*/  IMAD.WIDE R4, R69, 0x2, R64 ;  /* 0x0000000245047825 */ /* 0x001fc800078e0240 */
[----:B-1----:R-:W-:-:S04]  /*96f0*/  IMAD.WIDE R6, R69, 0x2, R8 ;  /* 0x0000000245067825 */ /* 0x002fc800078e0208 */
[----:B----4-:R-:W-:-:S04]  /*9700*/  IMAD.WIDE R20, R69, 0x2, R2 ;  /* 0x0000000245147825 */ /* 0x010fc800078e0202 */
[----:B------:R-:W-:Y:S01]  /*9710*/  IMAD.WIDE R28, R69, 0x2, R10 ;  /* 0x00000002451c7825 */ /* 0x000fe200078e020a */
[----:B------:R0:W-:Y:S01]  /*9720*/  @P6 STG.E.U16 desc[UR6][R20.64], R31 ;  /* 0x0000001f14006986 */ /* 0x0001e2000c101506 */
[----:B------:R-:W-:Y:S02]  /*9730*/  ISETP.GE.AND P6, PT, R22, UR9, PT ;  /* 0x0000000916007c0c */ /* 0x000fe4000bfc6270 */
[----:B------:R-:W-:Y:S01]  /*9740*/  IMAD.WIDE R66, R71, 0x2, R2 ;  /* 0x0000000247427825 */ /* 0x000fe200078e0202 */
[----:B------:R1:W-:Y:S01]  /*9750*/  @P3 STG.E.U16 desc[UR6][R4.64], R68 ;  /* 0x0000004404003986 */ /* 0x0003e2000c101506 */
[----:B------:R-:W-:Y:S02]  /*9760*/  ISETP.LT.AND P3, PT, R154, UR8, !P1 ;  /* 0x000000089a007c0c */ /* 0x000fe4000cf61270 */
[----:B------:R-:W-:Y:S01]  /*9770*/  VIADD R30, R156, 0xb ;  /* 0x0000000b9c1e7836 */ /* 0x000fe20000000000 */
[----:B------:R4:W-:Y:S01]  /*9780*/  @P5 STG.E.U16 desc[UR6][R6.64], R23 ;  /* 0x0000001706005986 */ /* 0x0009e2000c101506 */
[----:B------:R-:W-:-:S02]  /*9790*/  ISETP.LT.AND P5, PT, R155, UR8, !P0 ;  /* 0x000000089b007c0c */ /* 0x000fc4000c7a1270 */
[----:B0-----:R-:W-:Y:S01]  /*97a0*/  PRMT R21, R23, 0x7632, R21 ;  /* 0x0000763217157816 */ /* 0x001fe20000000015 */
[C---:B------:R-:W-:Y:S02]  /*97b0*/  VIADD R31, R71.reuse, UR4 ;  /* 0x00000004471f7c36 */ /* 0x040fe40008000000 */
[C---:B-1----:R-:W-:Y:S02]  /*97c0*/  IMAD.WIDE R4, R71.reuse, 0x2, R64 ;  /* 0x0000000247047825 */ /* 0x042fe400078e0240 */
[----:B------:R0:W-:Y:S01]  /*97d0*/  @P2 STG.E.U16 desc[UR6][R28.64], R21 ;  /* 0x000000151c002986 */ /* 0x0001e2000c101506 */
[----:B------:R-:W-:Y:S01]  /*97e0*/  ISETP.LT.AND P2, PT, R152, UR8, !P1 ;  /* 0x0000000898007c0c */ /* 0x000fe2000cf41270 */
[----:B----4-:R-:W-:Y:S02]  /*97f0*/  IMAD.WIDE R6, R71, 0x2, R8 ;  /* 0x0000000247067825 */ /* 0x010fe400078e0208 */
[----:B------:R1:W-:Y:S01]  /*9800*/  @P4 STG.E.U16 desc[UR6][R66.64], R24 ;  /* 0x0000001842004986 */ /* 0x0003e2000c101506 */
[----:B------:R-:W-:Y:S01]  /*9810*/  ISETP.LT.AND P4, PT, R153, UR8, !P1 ;  /* 0x0000000899007c0c */ /* 0x000fe2000cf81270 */
[----:B------:R-:W-:Y:S01]  /*9820*/  IMAD.WIDE R22, R31, 0x2, R2 ;  /* 0x000000021f167825 */ /* 0x000fe200078e0202 */
[----:B------:R-:W-:-:S02]  /*9830*/  ISETP.GE.AND P1, PT, R30, UR9, PT ;  /* 0x000000091e007c0c */ /* 0x000fc4000bf26270 */
[----:B------:R-:W-:Y:S01]  /*9840*/  PRMT R30, R16, 0x7632, R30 ;  /* 0x00007632101e7816 */ /* 0x000fe2000000001e */
[----:B0-----:R-:W-:Y:S01]  /*9850*/  IMAD.WIDE R20, R71, 0x2, R10 ;  /* 0x0000000247147825 */ /* 0x001fe200078e020a */
[----:B------:R-:W-:Y:S02]  /*9860*/  PRMT R28, R12, 0x7632, R28 ;  /* 0x000076320c1c7816 */ /* 0x000fe4000000001c */
[----:B-1----:R-:W-:Y:S01]  /*9870*/  PRMT R67, R24, 0x7632, R67 ;  /* 0x0000763218437816 */ /* 0x002fe20000000043 */
[----:B------:R-:W-:Y:S02]  /*9880*/  VIADD R29, R31, UR4 ;  /* 0x000000041f1d7c36 */ /* 0x000fe40008000000 */
[----:B------:R-:W-:Y:S02]  /*9890*/  VIADD R24, R156, 0xc ;  /* 0x0000000c9c187836 */ /* 0x000fe40000000000 */
[----:B------:R0:W-:Y:S01]  /*98a0*/  @P3 STG.E.U16 desc[UR6][R4.64], R67 ;  /* 0x0000004304003986 */ /* 0x0001e2000c101506 */
[----:B------:R-:W-:-:S03]  /*98b0*/  ISETP.LT.AND P3, PT, R153, UR8, !P0 ;  /* 0x0000000899007c0c */ /* 0x000fc6000c761270 */
[----:B------:R1:W-:Y:S01]  /*98c0*/  @P4 STG.E.U16 desc[UR6][R6.64], R12 ;  /* 0x0000000c06004986 */ /* 0x0003e2000c101506 */
[----:B------:R-:W-:-:S03]  /*98d0*/  ISETP.LT.AND P4, PT, R155, UR8, !P6 ;  /* 0x000000089b007c0c */ /* 0x000fc6000f781270 */
[----:B------:R4:W-:Y:S01]  /*98e0*/  @P2 STG.E.U16 desc[UR6][R20.64], R28 ;  /* 0x0000001c14002986 */ /* 0x0009e2000c101506 */
[----:B------:R-:W-:Y:S02]  /*98f0*/  ISETP.LT.AND P2, PT, R154, UR8, !P0 ;  /* 0x000000089a007c0c */ /* 0x000fe4000c741270 */
[----:B------:R-:W-:Y:S01]  /*9900*/  ISETP.LT.AND P0, PT, R152, UR8, !P0 ;  /* 0x0000000898007c0c */ /* 0x000fe2000c701270 */
[C---:B0-----:R-:W-:Y:S01]  /*9910*/  IMAD.WIDE R4, R31.reuse, 0x2, R64 ;  /* 0x000000021f047825 */ /* 0x041fe200078e0240 */
[----:B------:R2:W-:Y:S01]  /*9920*/  @P5 STG.E.U16 desc[UR6][R22.64], R16 ;  /* 0x0000001016005986 */ /* 0x0005e2000c101506 */
[----:B------:R-:W-:Y:S02]  /*9930*/  ISETP.GE.AND P5, PT, R24, UR9, PT ;  /* 0x0000000918007c0c */ /* 0x000fe4000bfa6270 */
[----:B-1----:R-:W-:Y:S01]  /*9940*/  IMAD.WIDE R6, R31, 0x2, R8 ;  /* 0x000000021f067825 */ /* 0x002fe200078e0208 */
[----:B------:R-:W-:-:S03]  /*9950*/  PRMT R24, R25, 0x7632, R24 ;  /* 0x0000763219187816 */ /* 0x000fc60000000018 */
[----:B----4-:R-:W-:Y:S01]  /*9960*/  IMAD.WIDE R20, R31, 0x2, R10 ;  /* 0x000000021f147825 */ /* 0x010fe200078e020a */
[----:B------:R-:W-:Y:S01]  /*9970*/  PRMT R28, R13, 0x7632, R28 ;  /* 0x000076320d1c7816 */ /* 0x000fe2000000001c */
[----:B------:R0:W-:Y:S01]  /*9980*/  @P2 STG.E.U16 desc[UR6][R4.64], R30 ;  /* 0x0000001e04002986 */ /* 0x0001e2000c101506 */
[----:B------:R-:W-:Y:S01]  /*9990*/  ISETP.LT.AND P2, PT, R153, UR8, !P6 ;  /* 0x0000000899007c0c */ /* 0x000fe2000f741270 */
[C---:B------:R-:W-:Y:S01]  /*99a0*/  VIADD R31, R29.reuse, UR4 ;  /* 0x000000041d1f7c36 */ /* 0x040fe20008000000 */
[----:B--2---:R-:W-:Y:S01]  /*99b0*/  PRMT R16, R32, 0x7632, R16 ;  /* 0x0000763220107816 */ /* 0x004fe20000000010 */
[----:B------:R-:W-:Y:S01]  /*99c0*/  IMAD.WIDE R22, R29, 0x2, R2 ;  /* 0x000000021d167825 */ /* 0x000fe200078e0202 */
[----:B------:R3:W-:Y:S03]  /*99d0*/  @P3 STG.E.U16 desc[UR6][R6.64], R32 ;  /* 0x0000002006003986 */ /* 0x0007e6000c101506 */
[----:B------:R-:W-:Y:S01]  /*99e0*/  VIADD R12, R156, 0xd ;  /* 0x0000000d9c0c7836 */ /* 0x000fe20000000000 */
[----:B------:R1:W-:Y:S01]  /*99f0*/  @P0 STG.E.U16 desc[UR6][R20.64], R16 ;  /* 0x0000001014000986 */ /* 0x0003e2000c101506 */
[----:B------:R-:W-:-:S02]  /*9a00*/  ISETP.LT.AND P0, PT, R154, UR8, !P6 ;  /* 0x000000089a007c0c */ /* 0x000fc4000f701270 */
[----:B------:R-:W-:Y:S01]  /*9a10*/  ISETP.LT.AND P6, PT, R152, UR8, !P6 ;  /* 0x0000000898007c0c */ /* 0x000fe2000f7c1270 */
[----:B------:R2:W-:Y:S01]  /*9a20*/  @P4 STG.E.U16 desc[UR6][R22.64], R25 ;  /* 0x0000001916004986 */ /* 0x0005e2000c101506 */
[----:B------:R-:W-:Y:S01]  /*9a30*/  ISETP.LT.AND P4, PT, R155, UR8, !P1 ;  /* 0x000000089b007c0c */ /* 0x000fe2000cf81270 */
[----:B0-----:R-:W-:Y:S01]  /*9a40*/  IMAD.WIDE R4, R29, 0x2, R64 ;  /* 0x000000021d047825 */ /* 0x001fe200078e0240 */
[----:B------:R-:W-:Y:S02]  /*9a50*/  ISETP.GE.AND P3, PT, R12, UR9, PT ;  /* 0x000000090c007c0c */ /* 0x000fe4000bf66270 */
[----:B---3--:R-:W-:Y:S01]  /*9a60*/  PRMT R32, R63, 0x7632, R32 ;  /* 0x000076323f207816 */ /* 0x008fe20000000020 */
[----:B------:R-:W-:-:S04]  /*9a70*/  IMAD.WIDE R6, R29, 0x2, R8 ;  /* 0x000000021d067825 */ /* 0x000fc800078e0208 */
[----:B-1----:R-:W-:Y:S01]  /*9a80*/  IMAD.WIDE R20, R29, 0x2, R10 ;  /* 0x000000021d147825 */ /* 0x002fe200078e020a */
[----:B------:R0:W-:Y:S01]  /*9a90*/  @P0 STG.E.U16 desc[UR6][R4.64], R24 ;  /* 0x0000001804000986 */ /* 0x0001e2000c101506 */
[----:B------:R-:W-:Y:S02]  /*9aa0*/  ISETP.LT.AND P0, PT, R154, UR8, !P1 ;  /* 0x000000089a007c0c */ /* 0x000fe4000cf01270 */
[C---:B--2---:R-:W-:Y:S01]  /*9ab0*/  IMAD.WIDE R22, R31.reuse, 0x2, R2 ;  /* 0x000000021f167825 */ /* 0x044fe200078e0202 */
[----:B------:R1:W-:Y:S03]  /*9ac0*/  @P2 STG.E.U16 desc[UR6][R6.64], R13 ;  /* 0x0000000d06002986 */ /* 0x0003e6000c101506 */
[----:B------:R-:W-:Y:S01]  /*9ad0*/  VIADD R16, R156, 0xe ;  /* 0x0000000e9c107836 */ /* 0x000fe20000000000 */
[----:B------:R2:W-:Y:S01]  /*9ae0*/  @P6 STG.E.U16 desc[UR6][R20.64], R28 ;  /* 0x0000001c14006986 */ /* 0x0005e2000c101506 */
[----:B------:R-:W-:Y:S01]  /*9af0*/  ISETP.LT.AND P6, PT, R152, UR8, !P1 ;  /* 0x0000000898007c0c */ /* 0x000fe2000cfc1270 */
[----:B------:R-:W-:-:S02]  /*9b00*/  VIADD R25, R31, UR4 ;  /* 0x000000041f197c36 */ /* 0x000fc40008000000 */
[----:B------:R3:W-:Y:S01]  /*9b10*/  @P4 STG.E.U16 desc[UR6][R22.64], R17 ;  /* 0x0000001116004986 */ /* 0x0007e2000c101506 */
[----:B------:R-:W-:Y:S01]  /*9b20*/  ISETP.LT.AND P4, PT, R153, UR8, !P1 ;  /* 0x0000000899007c0c */ /* 0x000fe2000cf81270 */
[----:B0-----:R-:W-:Y:S01]  /*9b30*/  IMAD.WIDE R4, R31, 0x2, R64 ;  /* 0x000000021f047825 */ /* 0x001fe200078e0240 */
[----:B------:R-:W-:Y:S02]  /*9b40*/  ISETP.LT.AND P1, PT, R155, UR8, !P5 ;  /* 0x000000089b007c0c */ /* 0x000fe4000ef21270 */
[----:B------:R-:W-:Y:S01]  /*9b50*/  ISETP.GE.AND P2, PT, R16, UR9, PT ;  /* 0x0000000910007c0c */ /* 0x000fe2000bf46270 */
[----:B-1----:R-:W-:Y:S01]  /*9b60*/  IMAD.WIDE R6, R31, 0x2, R8 ;  /* 0x000000021f067825 */ /* 0x002fe200078e0208 */
[----:B--2---:R-:W-:-:S03]  /*9b70*/  PRMT R21, R17, 0x7632, R21 ;  /* 0x0000763211157816 */ /* 0x004fc60000000015 */
[----:B------:R-:W-:Y:S01]  /*9b80*/  IMAD.WIDE R12, R31, 0x2, R10 ;  /* 0x000000021f0c7825 */ /* 0x000fe200078e020a */
[----:B---3--:R-:W-:Y:S01]  /*9b90*/  PRMT R22, R33, 0x7632, R22 ;  /* 0x0000763221167816 */ /* 0x008fe20000000016 */
[----:B------:R0:W-:Y:S01]  /*9ba0*/  @P0 STG.E.U16 desc[UR6][R4.64], R21 ;  /* 0x0000001504000986 */ /* 0x0001e2000c101506 */
[----:B------:R-:W-:Y:S01]  /*9bb0*/  ISETP.LT.AND P0, PT, R154, UR8, !P5 ;  /* 0x000000089a007c0c */ /* 0x000fe2000ef01270 */
[----:B------:R-:W-:Y:S02]  /*9bc0*/  IMAD.WIDE R16, R25, 0x2, R2 ;  /* 0x0000000219107825 */ /* 0x000fe400078e0202 */
[----:B------:R1:W-:Y:S01]  /*9bd0*/  @P4 STG.E.U16 desc[UR6][R6.64], R33 ;  /* 0x0000002106004986 */ /* 0x0003e2000c101506 */
[----:B------:R-:W-:Y:S01]  /*9be0*/  ISETP.LT.AND P4, PT, R155, UR8, !P3 ;  /* 0x000000089b007c0c */ /* 0x000fe2000df81270 */
[----:B------:R-:W-:Y:S02]  /*9bf0*/  VIADD R20, R156, 0xf ;  /* 0x0000000f9c147836 */ /* 0x000fe40000000000 */
[----:B------:R2:W-:Y:S01]  /*9c00*/  @P6 STG.E.U16 desc[UR6][R12.64], R22 ;  /* 0x000000160c006986 */ /* 0x0005e2000c101506 */
[----:B------:R-:W-:-:S02]  /*9c10*/  ISETP.LT.AND P6, PT, R153, UR8, !P5 ;  /* 0x0000000899007c0c */ /* 0x000fc4000efc1270 */
[----:B------:R-:W-:Y:S01]  /*9c20*/  ISETP.LT.AND P5, PT, R152, UR8, !P5 ;  /* 0x0000000898007c0c */ /* 0x000fe2000efa1270 */
[----:B------:R3:W-:Y:S01]  /*9c30*/  @P1 STG.E.U16 desc[UR6][R16.64], R26 ;  /* 0x0000001a10001986 */ /* 0x0007e2000c101506 */
[C---:B0-----:R-:W-:Y:S01]  /*9c40*/  IMAD.WIDE R4, R25.reuse, 0x2, R64 ;  /* 0x0000000219047825 */ /* 0x041fe200078e0240 */
[----:B------:R-:W-:Y:S02]  /*9c50*/  ISETP.LT.AND P1, PT, R154, UR8, !P3 ;  /* 0x000000089a007c0c */ /* 0x000fe4000df21270 */
[----:B------:R-:W-:Y:S01]  /*9c60*/  PRMT R21, R14, 0x7632, R21 ;  /* 0x000076320e157816 */ /* 0x000fe20000000015 */
[----:B-1----:R-:W-:-:S04]  /*9c70*/  IMAD.WIDE R6, R25, 0x2, R8 ;  /* 0x0000000219067825 */ /* 0x002fc800078e0208 */
[----:B--2---:R-:W-:Y:S01]  /*9c80*/  IMAD.WIDE R12, R25, 0x2, R10 ;  /* 0x00000002190c7825 */ /* 0x004fe200078e020a */
[----:B---3--:R-:W-:-:S03]  /*9c90*/  PRMT R17, R26, 0x7632, R17 ;  /* 0x000076321a117816 */ /* 0x008fc60000000011 */
[----:B------:R-:W-:Y:S02]  /*9ca0*/  VIADD R25, R25, UR4 ;  /* 0x0000000419197c36 */ /* 0x000fe40008000000 */
[----:B------:R-:W-:Y:S01]  /*9cb0*/  VIADD R22, R156, 0x10 ;  /* 0x000000109c167836 */ /* 0x000fe20000000000 */
[----:B------:R0:W-:Y:S01]  /*9cc0*/  @P0 STG.E.U16 desc[UR6][R4.64], R17 ;  /* 0x0000001104000986 */ /* 0x0001e2000c101506 */
[----:B------:R-:W-:Y:S01]  /*9cd0*/  ISETP.GE.AND P0, PT, R20, UR9, PT ;  /* 0x0000000914007c0c */ /* 0x000fe2000bf06270 */
[----:B------:R-:W-:Y:S02]  /*9ce0*/  VIADD R23, R25, UR4 ;  /* 0x0000000419177c36 */ /* 0x000fe40008000000 */
[----:B------:R1:W-:Y:S01]  /*9cf0*/  @P6 STG.E.U16 desc[UR6][R6.64], R14 ;  /* 0x0000000e06006986 */ /* 0x0003e2000c101506 */
[----:B------:R-:W-:-:S03]  /*9d00*/  ISETP.LT.AND P6, PT, R155, UR8, !P2 ;  /* 0x000000089b007c0c */ /* 0x000fc6000d7c1270 */
[----:B------:R2:W-:Y:S01]  /*9d10*/  @P5 STG.E.U16 desc[UR6][R12.64], R21 ;  /* 0x000000150c005986 */ /* 0x0005e2000c101506 */
[----:B------:R-:W-:Y:S02]  /*9d20*/  ISETP.LT.AND P5, PT, R153, UR8, !P3 ;  /* 0x0000000899007c0c */ /* 0x000fe4000dfa1270 */
[----:B------:R-:W-:Y:S01]  /*9d30*/  ISETP.LT.AND P3, PT, R152, UR8, !P3 ;  /* 0x0000000898007c0c */ /* 0x000fe2000df61270 */
[----:B0-----:R-:W-:Y:S01]  /*9d40*/  IMAD.WIDE R16, R25, 0x2, R2 ;  /* 0x0000000219107825 */ /* 0x001fe200078e0202 */
[----:B------:R-:W-:-:S03]  /*9d50*/  PRMT R5, R18, 0x7632, R5 ;  /* 0x0000763212057816 */ /* 0x000fc60000000005 */
[C---:B-1----:R-:W-:Y:S01]  /*9d60*/  IMAD.WIDE R6, R25.reuse, 0x2, R10 ;  /* 0x0000000219067825 */ /* 0x042fe200078e020a */
[----:B------:R0:W-:Y:S01]  /*9d70*/  @P4 STG.E.U16 desc[UR6][R16.64], R18 ;  /* 0x0000001210004986 */ /* 0x0001e2000c101506 */
[----:B------:R-:W-:Y:S02]  /*9d80*/  ISETP.LT.AND P4, PT, R154, UR8, !P2 ;  /* 0x000000089a007c0c */ /* 0x000fe4000d781270 */
[----:B--2---:R-:W-:-:S04]  /*9d90*/  IMAD.WIDE R20, R25, 0x2, R64 ;  /* 0x0000000219147825 */ /* 0x004fc800078e0240 */
[----:B------:R-:W-:Y:S01]  /*9da0*/  IMAD.WIDE R12, R23, 0x2, R2 ;  /* 0x00000002170c7825 */ /* 0x000fe200078e0202 */
[----:B------:R1:W-:Y:S01]  /*9db0*/  @P1 STG.E.U16 desc[UR6][R20.64], R5 ;  /* 0x0000000514001986 */ /* 0x0003e2000c101506 */
[----:B------:R-:W-:Y:S02]  /*9dc0*/  ISETP.GE.AND P1, PT, R22, UR9, PT ;  /* 0x0000000916007c0c */ /* 0x000fe4000bf26270 */
[----:B------:R-:W-:Y:S01]  /*9dd0*/  VIADD R14, R156, 0x11 ;  /* 0x000000119c0e7836 */ /* 0x000fe20000000000 */
[----:B0-----:R-:W-:Y:S02]  /*9de0*/  PRMT R17, R34, 0x7632, R17 ;  /* 0x0000763222117816 */ /* 0x001fe40000000011 */
[----:B------:R-:W-:Y:S01]  /*9df0*/  PRMT R18, R19, 0x7632, R18 ;  /* 0x0000763213127816 */ /* 0x000fe20000000012 */
[----:B-1----:R-:W-:-:S04]  /*9e00*/  IMAD.WIDE R4, R25, 0x2, R8 ;  /* 0x0000000219047825 */ /* 0x002fc800078e0208 */
[----:B------:R-:W-:Y:S01]  /*9e10*/  VIADD R25, R23, UR4 ;  /* 0x0000000417197c36 */ /* 0x000fe20008000000 */
[----:B------:R0:W-:Y:S01]  /*9e20*/  @P5 STG.E.U16 desc[UR6][R4.64], R34 ;  /* 0x0000002204005986 */ /* 0x0001e2000c101506 */
[----:B------:R-:W-:Y:S02]  /*9e30*/  ISETP.LT.AND P5, PT, R155, UR8, !P0 ;  /* 0x000000089b007c0c */ /* 0x000fe4000c7a1270 */
[----:B------:R-:W-:Y:S01]  /*9e40*/  IMAD.WIDE R20, R25, 0x2, R64 ;  /* 0x0000000219147825 */ /* 0x000fe200078e0240 */
[----:B------:R1:W-:Y:S01]  /*9e50*/  @P3 STG.E.U16 desc[UR6][R6.64], R17 ;  /* 0x0000001106003986 */ /* 0x0003e2000c101506 */
[----:B------:R-:W-:Y:S02]  /*9e60*/  ISETP.LT.AND P3, PT, R153, UR8, !P2 ;  /* 0x0000000899007c0c */ /* 0x000fe4000d761270 */
[----:B------:R-:W-:Y:S01]  /*9e70*/  ISETP.LT.AND P2, PT, R152, UR8, !P2 ;  /* 0x0000000898007c0c */ /* 0x000fe2000d741270 */
[----:B------:R2:W-:Y:S01]  /*9e80*/  @P6 STG.E.U16 desc[UR6][R12.64], R27 ;  /* 0x0000001b0c006986 */ /* 0x0005e2000c101506 */
[----:B------:R-:W-:-:S02]  /*9e90*/  ISETP.LT.AND P6, PT, R154, UR8, !P0 ;  /* 0x000000089a007c0c */ /* 0x000fc4000c7c1270 */
[----:B0-----:R-:W-:Y:S01]  /*9ea0*/  PRMT R5, R27, 0x7632, R5 ;  /* 0x000076321b057816 */ /* 0x001fe20000000005 */
[----:B-1----:R-:W-:-:S04]  /*9eb0*/  IMAD.WIDE R16, R23, 0x2, R64 ;  /* 0x0000000217107825 */ /* 0x002fc800078e0240 */
[----:B------:R-:W-:Y:S01]  /*9ec0*/  IMAD.WIDE R6, R23, 0x2, R10 ;  /* 0x0000000217067825 */ /* 0x000fe200078e020a */
[----:B------:R0:W-:Y:S01]  /*9ed0*/  @P4 STG.E.U16 desc[UR6][R16.64], R5 ;  /* 0x0000000510004986 */ /* 0x0001e2000c101506 */
[----:B------:R-:W-:Y:S02]  /*9ee0*/  ISETP.GE.AND P4, PT, R14, UR9, PT ;  /* 0x000000090e007c0c */ /* 0x000fe4000bf86270 */
[----:B--2---:R-:W-:-:S04]  /*9ef0*/  IMAD.WIDE R12, R25, 0x2, R2 ;  /* 0x00000002190c7825 */ /* 0x004fc800078e0202 */
[----:B------:R-:W-:Y:S02]  /*9f00*/  VIADD R14, R156, 0x12 ;  /* 0x000000129c0e7836 */ /* 0x000fe40000000000 */
[----:B0-----:R-:W-:Y:S01]  /*9f10*/  IMAD.WIDE R4, R23, 0x2, R8 ;  /* 0x0000000217047825 */ /* 0x001fe200078e0208 */
[----:B------:R-:W-:-:S03]  /*9f20*/  PRMT R17, R15, 0x7632, R17 ;  /* 0x000076320f117816 */ /* 0x000fc60000000011 */
[----:B------:R-:W-:Y:S01]  /*9f30*/  VIADD R23, R25, UR4 ;  /* 0x0000000419177c36 */ /* 0x000fe20008000000 */
[----:B------:R0:W-:Y:S01]  /*9f40*/  @P3 STG.E.U16 desc[UR6][R4.64], R15 ;  /* 0x0000000f04003986 */ /* 0x0001e2000c101506 */
[----:B------:R-:W-:-:S03]  /*9f50*/  ISETP.GE.AND P3, PT, R14, UR9, PT ;  /* 0x000000090e007c0c */ /* 0x000fc6000bf66270 */
[----:B------:R1:W-:Y:S01]  /*9f60*/  @P2 STG.E.U16 desc[UR6][R6.64], R17 ;  /* 0x0000001106002986 */ /* 0x0003e2000c101506 */
[----:B------:R-:W-:Y:S02]  /*9f70*/  ISETP.LT.AND P2, PT, R153, UR8, !P0 ;  /* 0x0000000899007c0c */ /* 0x000fe4000c741270 */
[----:B------:R-:W-:Y:S01]  /*9f80*/  ISETP.LT.AND P0, PT, R152, UR8, !P0 ;  /* 0x0000000898007c0c */ /* 0x000fe2000c701270 */
[----:B------:R2:W-:Y:S01]  /*9f90*/  @P5 STG.E.U16 desc[UR6][R12.64], R19 ;  /* 0x000000130c005986 */ /* 0x0005e2000c101506 */
[----:B------:R-:W-:-:S03]  /*9fa0*/  ISETP.LT.AND P5, PT, R154, UR8, !P1 ;  /* 0x000000089a007c0c */ /* 0x000fc6000cfa1270 */
[----:B------:R3:W-:Y:S01]  /*9fb0*/  @P6 STG.E.U16 desc[UR6][R20.64], R18 ;  /* 0x0000001214006986 */ /* 0x0007e2000c101506 */
[----:B------:R-:W-:Y:S01]  /*9fc0*/  ISETP.LT.AND P6, PT, R155, UR8, !P1 ;  /* 0x000000089b007c0c */ /* 0x000fe2000cfc1270 */
[----:B0-----:R-:W-:Y:S01]  /*9fd0*/  IMAD.WIDE R4, R25, 0x2, R8 ;  /* 0x0000000219047825 */ /* 0x001fe200078e0208 */
[----:B-1----:R-:W-:-:S03]  /*9fe0*/  PRMT R17, R35, 0x7632, R17 ;  /* 0x0000763223117816 */ /* 0x002fc60000000011 */
[----:B------:R-:W-:Y:S01]  /*9ff0*/  IMAD.WIDE R6, R25, 0x2, R10 ;  /* 0x0000000219067825 */ /* 0x000fe200078e020a */
[----:B------:R-:W-:Y:S01]  /*a000*/  @P2 STG.E.U16 desc[UR6][R4.64], R35 ;  /* 0x0000002304002986 */ /* 0x000fe2000c101506 */
[----:B------:R-:W-:Y:S01]  /*a010*/  ISETP.LT.AND P2, PT, R152, UR5, !P1 ;  /* 0x0000000598007c0c */ /* 0x000fe2000cf41270 */
[----:B------:R-:W-:Y:S01]  /*a020*/  ULDC UR5, c[0x0][0x228] ;  /* 0x00008a0000057ab9 */ /* 0x000fe20000000800 */
[----:B--2---:R-:W-:Y:S01]  /*a030*/  IMAD.WIDE R12, R23, 0x2, R2 ;  /* 0x00000002170c7825 */ /* 0x004fe200078e0202 */
[----:B------:R0:W-:Y:S01]  /*a040*/  @P0 STG.E.U16 desc[UR6][R6.64], R17 ;  /* 0x0000001106000986 */ /* 0x0001e2000c101506 */
[----:B------:R-:W-:Y:S01]  /*a050*/  ISETP.LT.AND P0, PT, R153, UR8, !P1 ;  /* 0x0000000899007c0c */ /* 0x000fe2000cf01270 */
[----:B------:R-:W-:Y:S01]  /*a060*/  ULDC UR8, c[0x0][0x228] ;  /* 0x00008a0000087ab9 */ /* 0x000fe20000000800 */
[----:B------:R-:W-:Y:S01]  /*a070*/  IMAD.WIDE R14, R23, 0x2, R64 ;  /* 0x00000002170e7825 */ /* 0x000fe200078e0240 */
[----:B---3--:R-:W-:Y:S01]  /*a080*/  PRMT R20, R36, 0x7632, R20 ;  /* 0x0000763224147816 */ /* 0x008fe20000000014 */
[----:B------:R-:W-:Y:S01]  /*a090*/  @P6 STG.E.U16 desc[UR6][R12.64], R36 ;  /* 0x000000240c006986 */ /* 0x000fe2000c101506 */
[----:B------:R-:W-:Y:S01]  /*a0a0*/  ISETP.LT.AND P6, PT, R155, UR8, !P4 ;  /* 0x000000089b007c0c */ /* 0x000fe2000e7c1270 */
[----:B------:R-:W-:Y:S01]  /*a0b0*/  VIADD R18, R156, 0x13 ;  /* 0x000000139c127836 */ /* 0x000fe20000000000 */
[----:B------:R-:W-:Y:S01]  /*a0c0*/  ULDC UR8, c[0x0][0x228] ;  /* 0x00008a0000087ab9 */ /* 0x000fe20000000800 */
[----:B------:R1:W-:Y:S01]  /*a0d0*/  @P5 STG.E.U16 desc[UR6][R14.64], R20 ;  /* 0x000000140e005986 */ /* 0x0003e2000c101506 */
[----:B------:R-:W-:Y:S01]  /*a0e0*/  ISETP.LT.AND P5, PT, R154, UR10, !P4 ;  /* 0x0000000a9a007c0c */ /* 0x000fe2000e7a1270 */
[C---:B------:R-:W-:Y:S01]  /*a0f0*/  VIADD R19, R23.reuse, UR4 ;  /* 0x0000000417137c36 */ /* 0x040fe20008000000 */
[----:B------:R-:W-:Y:S01]  /*a100*/  ISETP.GE.AND P1, PT, R18, UR9, PT ;  /* 0x0000000912007c0c */ /* 0x000fe2000bf26270 */
[----:B0-----:R-:W-:Y:S01]  /*a110*/  IMAD.WIDE R16, R23, 0x2, R8 ;  /* 0x0000000217107825 */ /* 0x001fe200078e0208 */
[----:B------:R-:W-:Y:S01]  /*a120*/  PRMT R18, R44, 0x7632, R18 ;  /* 0x000076322c127816 */ /* 0x000fe20000000012 */
[----:B------:R-:W-:-:S02]  /*a130*/  ULDC UR10, c[0x0][0x228] ;  /* 0x00008a00000a7ab9 */ /* 0x000fc40000000800 */
[----:B------:R-:W-:Y:S01]  /*a140*/  IMAD.WIDE R4, R23, 0x2, R10 ;  /* 0x0000000217047825 */ /* 0x000fe200078e020a */
[----:B------:R0:W-:Y:S01]  /*a150*/  @P0 STG.E.U16 desc[UR6][R16.64], R40 ;  /* 0x0000002810000986 */ /* 0x0001e2000c101506 */
[----:B------:R-:W-:Y:S01]  /*a160*/  ISETP.LT.AND P0, PT, R153, UR5, !P4 ;  /* 0x0000000599007c0c */ /* 0x000fe2000e701270 */
[----:B------:R-:W-:Y:S01]  /*a170*/  ULDC UR5, c[0x0][0x228] ;  /* 0x00008a0000057ab9 */ /* 0x000fe20000000800 */
[----:B-1----:R-:W-:Y:S01]  /*a180*/  PRMT R15, R40, 0x7632, R15 ;  /* 0x00007632280f7816 */ /* 0x002fe2000000000f */
[----:B------:R-:W-:Y:S01]  /*a190*/  IMAD.WIDE R6, R19, 0x2, R2 ;  /* 0x0000000213067825 */ /* 0x000fe200078e0202 */
[----:B------:R-:W-:-:S03]  /*a1a0*/  PRMT R20, R45, 0x7632, R20 ;  /* 0x000076322d147816 */ /* 0x000fc60000000014 */
[C---:B------:R-:W-:Y:S01]  /*a1b0*/  IMAD.WIDE R12, R19.reuse, 0x2, R64 ;  /* 0x00000002130c7825 */ /* 0x040fe200078e0240 */
[----:B------:R1:W-:Y:S03]  /*a1c0*/  @P2 STG.E.U16 desc[UR6][R4.64], R15 ;  /* 0x0000000f04002986 */ /* 0x0003e6000c101506 */
[----:B0-----:R-:W-:Y:S01]  /*a1d0*/  VIADD R16, R156, 0x14 ;  /* 0x000000149c107836 */ /* 0x001fe20000000000 */
[----:B------:R0:W-:Y:S01]  /*a1e0*/  @P6 STG.E.U16 desc[UR6][R6.64], R44 ;  /* 0x0000002c06006986 */ /* 0x0001e2000c101506 */
[----:B------:R-:W-:Y:S01]  /*a1f0*/  ISETP.LT.AND P6, PT, R152, UR5, !P4 ;  /* 0x0000000598007c0c */ /* 0x000fe2000e7c1270 */
[----:B------:R-:W-:Y:S01]  /*a200*/  VIADD R17, R19, UR4 ;  /* 0x0000000413117c36 */ /* 0x000fe20008000000 */
[----:B------:R-:W-:Y:S01]  /*a210*/  ISETP.LT.AND P4, PT, R155, UR8, !P3 ;  /* 0x000000089b007c0c */ /* 0x000fe2000df81270 */
[----:B------:R2:W-:Y:S01]  /*a220*/  @P5 STG.E.U16 desc[UR6][R12.64], R18 ;  /* 0x000000120c005986 */ /* 0x0005e2000c101506 */
[----:B------:R-:W-:Y:S01]  /*a230*/  ISETP.LT.AND P5, PT, R154, UR10, !P3 ;  /* 0x0000000a9a007c0c */ /* 0x000fe2000dfa1270 */
[----:B------:R-:W-:Y:S01]  /*a240*/  ULDC UR5, c[0x0][0x228] ;  /* 0x00008a0000057ab9 */ /* 0x000fe20000000800 */
[----:B------:R-:W-:Y:S01]  /*a250*/  ISETP.GE.AND P2, PT, R16, UR9, PT ;  /* 0x0000000910007c0c */ /* 0x000fe2000bf46270 */
[----:B-1----:R-:W-:Y:S01]  /*a260*/  IMAD.WIDE R14, R19, 0x2, R8 ;  /* 0x00000002130e7825 */ /* 0x002fe200078e0208 */
[----:B------:R-:W-:Y:S01]  /*a270*/  PRMT R16, R37, 0x7632, R16 ;  /* 0x0000763225107816 */ /* 0x000fe20000000010 */
[----:B------:R-:W-:Y:S01]  /*a280*/  ULDC UR8, c[0x0][0x228] ;  /* 0x00008a0000087ab9 */ /* 0x000fe20000000800 */
[----:B------:R-:W-:Y:S01]  /*a290*/  ULDC UR10, c[0x0][0x228] ;  /* 0x00008a00000a7ab9 */ /* 0x000fe20000000800 */
[----:B------:R-:W-:Y:S01]  /*a2a0*/  IMAD.WIDE R4, R19, 0x2, R10 ;  /* 0x0000000213047825 */ /* 0x000fe200078e020a */
[----:B------:R1:W-:Y:S01]  /*a2b0*/  @P0 STG.E.U16 desc[UR6][R14.64], R52 ;  /* 0x000000340e000986 */ /* 0x0003e2000c101506 */
[----:B------:R-:W-:Y:S01]  /*a2c0*/  ISETP.LT.AND P0, PT, R153, UR5, !P3 ;  /* 0x0000000599007c0c */ /* 0x000fe2000df01270 */
[----:B------:R-:W-:Y:S01]  /*a2d0*/  ULDC UR5, c[0x0][0x228] ;  /* 0x00008a0000057ab9 */ /* 0x000fe20000000800 */
[----:B0-----:R-:W-:Y:S01]  /*a2e0*/  IMAD.WIDE R6, R17, 0x2, R2 ;  /* 0x0000000211067825 */ /* 0x001fe200078e0202 */
[----:B------:R-:W-:Y:S01]  /*a2f0*/  ISETP.LT.AND P3, PT, R152, UR5, !P3 ;  /* 0x0000000598007c0c */ /* 0x000fe2000df61270 */
[----:B------:R-:W-:-:S02]  /*a300*/  ULDC UR5, c[0x0][0x228] ;  /* 0x00008a0000057ab9 */ /* 0x000fc40000000800 */
[----:B--2---:R-:W-:-:S04]  /*a310*/  IMAD.WIDE R12, R17, 0x2, R64 ;  /* 0x00000002110c7825 */ /* 0x004fc800078e0240 */
[----:B------:R-:W-:Y:S01]  /*a320*/  VIADD R19, R17, UR4 ;  /* 0x0000000411137c36 */ /* 0x000fe20008000000 */
[----:B-1----:R-:W-:Y:S01]  /*a330*/  PRMT R15, R52, 0x7632, R15 ;  /* 0x00007632340f7816 */ /* 0x002fe2000000000f */
[----:B------:R-:W-:Y:S02]  /*a340*/  VIADD R18, R156, 0x15 ;  /* 0x000000159c127836 */ /* 0x000fe40000000000 */
[----:B------:R-:W-:Y:S02]  /*a350*/  VIADD R21, R19, UR4 ;  /* 0x0000000413157c36 */ /* 0x000fe40008000000 */
[----:B------:R0:W-:Y:S01]  /*a360*/  @P6 STG.E.U16 desc[UR6][R4.64], R15 ;  /* 0x0000000f04006986 */ /* 0x0001e2000c101506 */
[----:B------:R-:W-:-:S03]  /*a370*/  ISETP.LT.AND P6, PT, R153, UR11, !P1 ;  /* 0x0000000b99007c0c */ /* 0x000fc6000cfc1270 */
[----:B------:R1:W-:Y:S01]  /*a380*/  @P4 STG.E.U16 desc[UR6][R6.64], R37 ;  /* 0x0000002506004986 */ /* 0x0003e2000c101506 */
[----:B------:R-:W-:Y:S01]  /*a390*/  ISETP.LT.AND P4, PT, R155, UR8, !P1 ;  /* 0x000000089b007c0c */ /* 0x000fe2000cf81270 */
[----:B------:R-:W-:Y:S02]  /*a3a0*/  ULDC UR8, c[0x0][0x228] ;  /* 0x00008a0000087ab9 */ /* 0x000fe40000000800 */
[----:B------:R2:W-:Y:S01]  /*a3b0*/  @P5 STG.E.U16 desc[UR6][R12.64], R16 ;  /* 0x000000100c005986 */ /* 0x0005e2000c101506 */
[----:B------:R-:W-:Y:S01]  /*a3c0*/  ISETP.LT.AND P5, PT, R154, UR10, !P1 ;  /* 0x0000000a9a007c0c */ /* 0x000fe2000cfa1270 */
[----:B------:R-:W-:Y:S01]  /*a3d0*/  ULDC UR10, c[0x0][0x228] ;  /* 0x00008a00000a7ab9 */ /* 0x000fe20000000800 */
[----:B0-----:R-:W-:-:S04]  /*a3e0*/  IMAD.WIDE R14, R17, 0x2, R8 ;  /* 0x00000002110e7825 */ /* 0x001fc800078e0208 */
[----:B------:R-:W-:Y:S01]  /*a3f0*/  IMAD.WIDE R4, R17, 0x2, R10 ;  /* 0x0000000211047825 */ /* 0x000fe200078e020a */
[----:B------:R0:W-:Y:S01]  /*a400*/  @P0 STG.E.U16 desc[UR6][R14.64], R41 ;  /* 0x000000290e000986 */ /* 0x0001e2000c101506 */
[----:B------:R-:W-:Y:S02]  /*a410*/  ISETP.GE.AND P0, PT, R18, UR9, PT ;  /* 0x0000000912007c0c */ /* 0x000fe4000bf06270 */
[----:B-1----:R-:W-:-:S04]  /*a420*/  IMAD.WIDE R6, R19, 0x2, R2 ;  /* 0x0000000213067825 */ /* 0x002fc800078e0202 */
[----:B--2---:R-:W-:-:S04]  /*a430*/  IMAD.WIDE R12, R19, 0x2, R64 ;  /* 0x00000002130c7825 */ /* 0x004fc800078e0240 */
[----:B------:R-:W-:Y:S01]  /*a440*/  IMAD.WIDE R16, R19, 0x2, R8 ;  /* 0x0000000213107825 */ /* 0x000fe200078e0208 */
[----:B0-----:R-:W-:-:S03]  /*a450*/  PRMT R15, R41, 0x7632, R15 ;  /* 0x00007632290f7816 */ /* 0x001fc6000000000f */
[----:B------:R-:W-:Y:S02]  /*a460*/  VIADD R14, R156, 0x16 ;  /* 0x000000169c0e7836 */ /* 0x000fe40000000000 */
[----:B------:R0:W-:Y:S01]  /*a470*/  @P3 STG.E.U16 desc[UR6][R4.64], R15 ;  /* 0x0000000f04003986 */ /* 0x0001e2000c101506 */
[----:B------:R-:W-:Y:S01]  /*a480*/  ISETP.LT.AND P3, PT, R152, UR5, !P1 ;  /* 0x0000000598007c0c */ /* 0x000fe2000cf61270 */
[----:B------:R-:W-:Y:S01]  /*a490*/  ULDC UR5, c[0x0][0x228] ;  /* 0x00008a0000057ab9 */ /* 0x000fe20000000800 */
[----:B------:R-:W-:Y:S01]  /*a4a0*/  ISETP.GE.AND P1, PT, R14, UR9, PT ;  /* 0x000000090e007c0c */ /* 0x000fe2000bf26270 */
[----:B------:R1:W-:Y:S01]  /*a4b0*/  @P4 STG.E.U16 desc[UR6][R6.64], R45 ;  /* 0x0000002d06004986 */ /* 0x0003e2000c101506 */
[----:B------:R-:W-:Y:S01]  /*a4c0*/  ISETP.LT.AND P4, PT, R153, UR5, !P2 ;  /* 0x0000000599007c0c */ /* 0x000fe2000d781270 */
[----:B------:R-:W-:Y:S02]  /*a4d0*/  ULDC UR5, c[0x0][0x228] ;  /* 0x00008a0000057ab9 */ /* 0x000fe40000000800 */
[----:B------:R2:W-:Y:S01]  /*a4e0*/  @P5 STG.E.U16 desc[UR6][R12.64], R20 ;  /* 0x000000140c005986 */ /* 0x0005e2000c101506 */
[----:B------:R-:W-:Y:S01]  /*a4f0*/  ISETP.LT.AND P5, PT, R155, UR8, !P2 ;  /* 0x000000089b007c0c */ /* 0x000fe2000d7a1270 */
[----:B------:R-:W-:-:S02]  /*a500*/  ULDC UR8, c[0x0][0x228] ;  /* 0x00008a0000087ab9 */ /* 0x000fc40000000800 */
[----:B------:R3:W-:Y:S01]  /*a510*/  @P6 STG.E.U16 desc[UR6][R16.64], R53 ;  /* 0x0000003510006986 */ /* 0x0007e2000c101506 */
[----:B------:R-:W-:Y:S01]  /*a520*/  ISETP.LT.AND P6, PT, R154, UR10, !P2 ;  /* 0x0000000a9a007c0c */ /* 0x000fe2000d7c1270 */
[----:B0-----:R-:W-:Y:S01]  /*a530*/  IMAD.WIDE R4, R19, 0x2, R10 ;  /* 0x0000000213047825 */ /* 0x001fe200078e020a */
[----:B------:R-:W-:Y:S01]  /*a540*/  ISETP.LT.AND P2, PT, R152, UR5, !P2 ;  /* 0x0000000598007c0c */ /* 0x000fe2000d741270 */
[----:B------:R-:W-:Y:S01]  /*a550*/  ULDC UR5, c[0x0][0x228] ;  /* 0x00008a0000057ab9 */ /* 0x000fe20000000800 */
[----:B------:R-:W-:Y:S01]  /*a560*/  ULDC UR10, c[0x0][0x228] ;  /* 0x00008a00000a7ab9 */ /* 0x000fe20000000800 */
[----:B-1----:R-:W-:Y:S01]  /*a570*/  IMAD.WIDE R6, R21, 0x2, R2 ;  /* 0x0000000215067825 */ /* 0x002fe200078e0202 */
[----:B------:R-:W-:-:S03]  /*a580*/  PRMT R19, R47, 0x7632, R19 ;  /* 0x000076322f137816 */ /* 0x000fc60000000013 */
[----:B--2---:R-:W-:Y:S01]  /*a590*/  IMAD.WIDE R12, R21, 0x2, R64 ;  /* 0x00000002150c7825 */ /* 0x004fe200078e0240 */
[----:B---3--:R-:W-:Y:S02]  /*a5a0*/  PRMT R53, R53, 0x7632, R53 ;  /* 0x0000763235357816 */ /* 0x008fe40000000035 */
[----:B------:R-:W-:Y:S01]  /*a5b0*/  PRMT R17, R38, 0x7632, R17 ;  /* 0x0000763226117816 */ /* 0x000fe20000000011 */
[----:B------:R-:W-:Y:S02]  /*a5c0*/  IMAD.WIDE R14, R21, 0x2, R8 ;  /* 0x00000002150e7825 */ /* 0x000fe400078e0208 */
[----:B------:R0:W-:Y:S02]  /*a5d0*/  @P3 STG.E.U16 desc[UR6][R4.64], R53 ;  /* 0x0000003504003986 */ /* 0x0001e4000c101506 */
[----:B------:R-:W-:Y:S02]  /*a5e0*/  VIADD R16, R156, 0x17 ;  /* 0x000000179c107836 */ /* 0x000fe40000000000 */
[----:B------:R1:W-:Y:S01]  /*a5f0*/  @P5 STG.E.U16 desc[UR6][R6.64], R38 ;  /* 0x0000002606005986 */ /* 0x0003e2000c101506 */
[----:B------:R-:W-:Y:S01]  /*a600*/  ISETP.LT.AND P5, PT, R154, UR8, !P0 ;  /* 0x000000089a007c0c */ /* 0x000fe2000c7a1270 */
[----:B------:R-:W-:Y:S01]  /*a610*/  ULDC UR8, c[0x0][0x228] ;  /* 0x00008a0000087ab9 */ /* 0x000fe20000000800 */
[----:B------:R-:W-:Y:S01]  /*a620*/  ISETP.GE.AND P3, PT, R16, UR9, PT ;  /* 0x0000000910007c0c */ /* 0x000fe2000bf66270 */
[----:B------:R2:W-:Y:S01]  /*a630*/  @P6 STG.E.U16 desc[UR6][R12.64], R17 ;  /* 0x000000110c006986 */ /* 0x0005e2000c101506 */
[----:B------:R-:W-:Y:S01]  /*a640*/  ISETP.LT.AND P6, PT, R153, UR10, !P0 ;  /* 0x0000000a99007c0c */ /* 0x000fe2000c7c1270 */
[----:B------:R-:W-:-:S02]  /*a650*/  VIADD R16, R156, 0x18 ;  /* 0x000000189c107836 */ /* 0x000fc40000000000 */
[----:B------:R3:W-:Y:S01]  /*a660*/  @P4 STG.E.U16 desc[UR6][R14.64], R42 ;  /* 0x0000002a0e004986 */ /* 0x0007e2000c101506 */
[----:B------:R-:W-:Y:S01]  /*a670*/  ISETP.LT.AND P4, PT, R155, UR5, !P0 ;  /* 0x000000059b007c0c */ /* 0x000fe2000c781270 */
[C---:B0-----:R-:W-:Y:S01]  /*a680*/  IMAD.WIDE R4, R21.reuse, 0x2, R10 ;  /* 0x0000000215047825 */ /* 0x041fe200078e020a */
[----:B------:R-:W-:Y:S01]  /*a690*/  ULDC UR5, c[0x0][0x228] ;  /* 0x00008a0000057ab9 */ /* 0x000fe20000000800 */
[----:B-1----:R-:W-:Y:S02]  /*a6a0*/  PRMT R7, R42, 0x7632, R7 ;  /* 0x000076322a077816 */ /* 0x002fe40000000007 */
[----:B------:R-:W-:Y:S01]  /*a6b0*/  VIADD R21, R21, UR4 ;  /* 0x0000000415157c36 */ /* 0x000fe20008000000 */
[----:B------:R-:W-:Y:S01]  /*a6c0*/  ISETP.LT.AND P0, PT, R152, UR5, !P0 ;  /* 0x0000000598007c0c */ /* 0x000fe2000c701270 */
[----:B------:R-:W-:Y:S01]  /*a6d0*/  ULDC UR5, c[0x0][0x228] ;  /* 0x00008a0000057ab9 */ /* 0x000fe20000000800 */
[----:B------:R0:W-:Y:S01]  /*a6e0*/  @P2 STG.E.U16 desc[UR6][R4.64], R7 ;  /* 0x0000000704002986 */ /* 0x0001e2000c101506 */
[----:B--2---:R-:W-:Y:S01]  /*a6f0*/  IMAD.WIDE R12, R21, 0x2, R64 ;  /* 0x00000002150c7825 */ /* 0x004fe200078e0240 */
[----:B------:R-:W-:-:S03]  /*a700*/  ISETP.GE.AND P2, PT, R16, UR9, PT ;  /* 0x0000000910007c0c */ /* 0x000fc6000bf46270 */
[----:B---3--:R-:W-:-:S04]  /*a710*/  IMAD.WIDE R14, R21, 0x2, R8 ;  /* 0x00000002150e7825 */ /* 0x008fc800078e0208 */
[----:B------:R-:W-:Y:S02]  /*a720*/  VIADD R16, R156, 0x19 ;  /* 0x000000199c107836 */ /* 0x000fe40000000000 */
[----:B0-----:R-:W-:Y:S01]  /*a730*/  IMAD.WIDE R6, R21, 0x2, R2 ;  /* 0x0000000215067825 */ /* 0x001fe200078e0202 */
[----:B------:R-:W-:-:S04]  /*a740*/  PRMT R5, R46, 0x7632, R5 ;  /* 0x000076322e057816 */ /* 0x000fc80000000005 */
[----:B------:R0:W-:Y:S04]  /*a750*/  @P4 STG.E.U16 desc[UR6][R6.64], R46 ;  /* 0x0000002e06004986 */ /* 0x0001e8000c101506 */
[----:B------:R1:W-:Y:S01]  /*a760*/  @P5 STG.E.U16 desc[UR6][R12.64], R5 ;  /* 0x000000050c005986 */ /* 0x0003e2000c101506 */
[----:B------:R-:W-:Y:S01]  /*a770*/  ISETP.LT.AND P5, PT, R154, UR8, !P1 ;  /* 0x000000089a007c0c */ /* 0x000fe2000cfa1270 */
[----:B------:R-:W-:Y:S02]  /*a780*/  ULDC UR8, c[0x0][0x228] ;  /* 0x00008a0000087ab9 */ /* 0x000fe40000000800 */
[----:B------:R2:W-:Y:S01]  /*a790*/  @P6 STG.E.U16 desc[UR6][R14.64], R54 ;  /* 0x000000360e006986 */ /* 0x0005e2000c101506 */
[----:B------:R-:W-:Y:S01]  /*a7a0*/  ISETP.LT.AND P6, PT, R155, UR5, !P1 ;  /* 0x000000059b007c0c */ /* 0x000fe2000cfc1270 */
[----:B------:R-:W-:Y:S01]  /*a7b0*/  ULDC UR5, c[0x0][0x228] ;  /* 0x00008a0000057ab9 */ /* 0x000fe20000000800 */
[----:B0-----:R-:W-:-:S02]  /*a7c0*/  PRMT R7, R54, 0x7632, R7 ;  /* 0x0000763236077816 */ /* 0x001fc40000000007 */
[----:B------:R-:W-:Y:S01]  /*a7d0*/  ISETP.LT.AND P4, PT, R153, UR5, !P1 ;  /* 0x0000000599007c0c */ /* 0x000fe2000cf81270 */
[----:B------:R-:W-:Y:S01]  /*a7e0*/  ULDC UR5, c[0x0][0x228] ;  /* 0x00008a0000057ab9 */ /* 0x000fe20000000800 */
[C---:B-1----:R-:W-:Y:S01]  /*a7f0*/  IMAD.WIDE R4, R21.reuse, 0x2, R10 ;  /* 0x0000000215047825 */ /* 0x042fe200078e020a */
[----:B------:R-:W-:Y:S01]  /*a800*/  ISETP.LT.AND P1, PT, R152, UR5, !P1 ;  /* 0x0000000598007c0c */ /* 0x000fe2000cf21270 */
[----:B------:R-:W-:Y:S02]  /*a810*/  ULDC UR5, c[0x0][0x228] ;  /* 0x00008a0000057ab9 */ /* 0x000fe40000000800 */
[----:B------:R-:W-:Y:S01]  /*a820*/  VIADD R21, R21, UR4 ;  /* 0x0000000415157c36 */ /* 0x000fe20008000000 */
[----:B------:R0:W-:Y:S01]  /*a830*/  @P0 STG.E.U16 desc[UR6][R4.64], R7 ;  /* 0x0000000704000986 */ /* 0x0001e2000c101506 */
[----:B------:R-:W-:Y:S01]  /*a840*/  ISETP.GE.AND P0, PT, R16, UR9, PT ;  /* 0x0000000910007c0c */ /* 0x000fe2000bf06270 */
[----:B------:R-:W-:Y:S02]  /*a850*/  VIADD R16, R156, 0x1a ;  /* 0x0000001a9c107836 */ /* 0x000fe40000000000 */
[----:B------:R-:W-:-:S04]  /*a860*/  IMAD.WIDE R12, R21, 0x2, R64 ;  /* 0x00000002150c7825 */ /* 0x000fc800078e0240 */
[C---:B------:R-:W-:Y:S02]  /*a870*/  VIADD R17, R21.reuse, UR4 ;  /* 0x0000000415117c36 */ /* 0x040fe40008000000 */
[----:B--2---:R-:W-:Y:S01]  /*a880*/  IMAD.WIDE R14, R21, 0x2, R8 ;  /* 0x00000002150e7825 */ /* 0x004fe200078e0208 */
[----:B0-----:R-:W-:-:S03]  /*a890*/  PRMT R5, R39, 0x7632, R5 ;  /* 0x0000763227057816 */ /* 0x001fc60000000005 */
[----:B------:R-:W-:-:S05]  /*a8a0*/  IMAD.WIDE R6, R21, 0x2, R2 ;  /* 0x0000000215067825 */ /* 0x000fca00078e0202 */
[----:B------:R0:W-:Y:S01]  /*a8b0*/  @P6 STG.E.U16 desc[UR6][R6.64], R39 ;  /* 0x0000002706006986 */ /* 0x0001e2000c101506 */
[----:B------:R-:W-:Y:S01]  /*a8c0*/  ISETP.LT.AND P6, PT, R155, UR5, !P3 ;  /* 0x000000059b007c0c */ /* 0x000fe2000dfc1270 */
[----:B------:R-:W-:Y:S02]  /*a8d0*/  ULDC UR5, c[0x0][0x228] ;  /* 0x00008a0000057ab9 */ /* 0x000fe40000000800 */
[----:B------:R1:W-:Y:S01]  /*a8e0*/  @P5 STG.E.U16 desc[UR6][R12.64], R5 ;  /* 0x000000050c005986 */ /* 0x0003e2000c101506 */
[----:B------:R-:W-:Y:S01]  /*a8f0*/  ISETP.LT.AND P5, PT, R154, UR5, !P3 ;  /* 0x000000059a007c0c */ /* 0x000fe2000dfa1270 */
[----:B------:R-:W-:Y:S02]  /*a900*/  ULDC UR5, c[0x0][0x228] ;  /* 0x00008a0000057ab9 */ /* 0x000fe40000000800 */
[----:B------:R2:W-:Y:S01]  /*a910*/  @P4 STG.E.U16 desc[UR6][R14.64], R43 ;  /* 0x0000002b0e004986 */ /* 0x0005e2000c101506 */
[----:B------:R-:W-:Y:S01]  /*a920*/  ISETP.LT.AND P4, PT, R153, UR8, !P3 ;  /* 0x0000000899007c0c */ /* 0x000fe2000df81270 */
[----:B------:R-:W-:Y:S01]  /*a930*/  ULDC UR8, c[0x0][0x228] ;  /* 0x00008a0000087ab9 */ /* 0x000fe20000000800 */
[----:B------:R-:W-:Y:S01]  /*a940*/  ISETP.LT.AND P3, PT, R152, UR5, !P3 ;  /* 0x0000000598007c0c */ /* 0x000fe2000df61270 */
[----:B0-----:R-:W-:Y:S01]  /*a950*/  IMAD.WIDE R6, R17, 0x2, R2 ;  /* 0x0000000211067825 */ /* 0x001fe200078e0202 */
[----:B------:R-:W-:Y:S01]  /*a960*/  ULDC UR5, c[0x0][0x228] ;  /* 0x00008a0000057ab9 */ /* 0x000fe20000000800 */
[----:B-1----:R-:W-:-:S02]  /*a970*/  PRMT R13, R43, 0x7632, R13 ;  /* 0x000076322b0d7816 */ /* 0x002fc4000000000d */
[----:B------:R-:W-:-:S04]  /*a980*/  IMAD.WIDE R4, R21, 0x2, R10 ;  /* 0x0000000215047825 */ /* 0x000fc800078e020a */
[C---:B--2---:R-:W-:Y:S01]  /*a990*/  IMAD.WIDE R14, R17.reuse, 0x2, R8 ;  /* 0x00000002110e7825 */ /* 0x044fe200078e0208 */
[----:B------:R0:W-:Y:S01]  /*a9a0*/  @P1 STG.E.U16 desc[UR6][R4.64], R13 ;  /* 0x0000000d04001986 */ /* 0x0001e2000c101506 */
[----:B------:R-:W-:Y:S02]  /*a9b0*/  ISETP.GE.AND P1, PT, R16, UR9, PT ;  /* 0x0000000910007c0c */ /* 0x000fe4000bf26270 */
[----:B------:R-:W-:Y:S01]  /*a9c0*/  VIADD R21, R17, UR4 ;  /* 0x0000000411157c36 */ /* 0x000fe20008000000 */
[----:B------:R-:W-:Y:S01]  /*a9d0*/  @P6 STG.E.U16 desc[UR6][R6.64], R47 ;  /* 0x0000002f06006986 */ /* 0x000fe2000c101506 */
[----:B------:R-:W-:Y:S01]  /*a9e0*/  ISETP.LT.AND P6, PT, R155, UR8, !P2 ;  /* 0x000000089b007c0c */ /* 0x000fe2000d7c1270 */
[----:B------:R-:W-:Y:S01]  /*a9f0*/  ULDC UR8, c[0x0][0x228] ;  /* 0x00008a0000087ab9 */ /* 0x000fe20000000800 */
[----:B------:R-:W-:Y:S01]  /*aa00*/  VIADD R23, R21, UR4 ;  /* 0x0000000415177c36 */ /* 0x000fe20008000000 */
[----:B------:R1:W2:Y:S01]  /*aa10*/  LDS.128 R4, [R0] ;  /* 0x0000000000047984 */ /* 0x0002a20000000c00 */
[----:B0-----:R-:W-:-:S04]  /*aa20*/  IMAD.WIDE R12, R17, 0x2, R64 ;  /* 0x00000002110c7825 */ /* 0x001fc800078e0240 */
[----:B------:R-:W-:Y:S01]  /*aa30*/  IMAD.WIDE R16, R17, 0x2, R10 ;  /* 0x0000000211107825 */ /* 0x000fe200078e020a */
[----:B------:R0:W-:Y:S03]  /*aa40*/  @P5 STG.E.U16 desc[UR6][R12.64], R19 ;  /* 0x000000130c005986 */ /* 0x0001e6000c101506 */
[----:B-1----:R-:W-:Y:S01]  /*aa50*/  VIADD R0, R156, 0x1b ;  /* 0x0000001b9c007836 */ /* 0x002fe20000000000 */
[----:B------:R1:W-:Y:S01]  /*aa60*/  @P4 STG.E.U16 desc[UR6][R14.64], R55 ;  /* 0x000000370e004986 */ /* 0x0003e2000c101506 */
[----:B------:R-:W-:Y:S01]  /*aa70*/  ISETP.LT.AND P4, PT, R154, UR5, !P2 ;  /* 0x000000059a007c0c */ /* 0x000fe2000d781270 */
[----:B------:R-:W-:Y:S02]  /*aa80*/  ULDC UR5, c[0x0][0x228] ;  /* 0x00008a0000057ab9 */ /* 0x000fe40000000800 */
[----:B------:R-:W-:Y:S01]  /*aa90*/  ISETP.LT.AND P5, PT, R152, UR5, !P2 ;  /* 0x0000000598007c0c */ /* 0x000fe2000d7a1270 */
[----:B------:R-:W-:Y:S01]  /*aaa0*/  ULDC UR5, c[0x0][0x228] ;  /* 0x00008a0000057ab9 */ /* 0x000fe20000000800 */
[----:B0-----:R-:W-:Y:S01]  /*aab0*/  PRMT R13, R55, 0x7632, R13 ;  /* 0x00007632370d7816 */ /* 0x001fe2000000000d */
[----:B------:R-:W-:-:S04]  /*aac0*/  IMAD.WIDE R18, R21, 0x2, R2 ;  /* 0x0000000215127825 */ /* 0x000fc800078e0202 */
[----:B------:R0:W-:Y:S01]  /*aad0*/  @P3 STG.E.U16 desc[UR6][R16.64], R13 ;  /* 0x0000000d10003986 */ /* 0x0001e2000c101506 */
[----:B------:R-:W-:Y:S01]  /*aae0*/  ISETP.LT.AND P3, PT, R153, UR8, !P2 ;  /* 0x0000000899007c0c */ /* 0x000fe2000d761270 */
[----:B------:R-:W-:Y:S01]  /*aaf0*/  ULDC UR8, c[0x0][0x228] ;  /* 0x00008a0000087ab9 */ /* 0x000fe20000000800 */
[----:B-1----:R-:W-:Y:S01]  /*ab00*/  IMAD.WIDE R14, R21, 0x2, R8 ;  /* 0x00000002150e7825 */ /* 0x002fe200078e0208 */
[----:B------:R1:W-:Y:S01]  /*ab10*/  @P6 STG.E.U16 desc[UR6][R18.64], R48 ;  /* 0x0000003012006986 */ /* 0x0003e2000c101506 */
[----:B------:R-:W-:Y:S01]  /*ab20*/  ISETP.LT.AND P6, PT, R155, UR8, !P0 ;  /* 0x000000089b007c0c */ /* 0x000fe2000c7c1270 */
[----:B------:R-:W-:Y:S01]  /*ab30*/  ULDC UR8, c[0x0][0x228] ;  /* 0x00008a0000087ab9 */ /* 0x000fe20000000800 */
[----:B------:R-:W-:Y:S01]  /*ab40*/  ISETP.GE.AND P2, PT, R0, UR9, PT ;  /* 0x0000000900007c0c */ /* 0x000fe2000bf46270 */
[----:B------:R-:W-:Y:S01]  /*ab50*/  VIADD R0, R156, 0x1c ;  /* 0x0000001c9c007836 */ /* 0x000fe20000000000 */
[----:B0-----:R-:W-:Y:S01]  /*ab60*/  PRMT R17, R48, 0x7632, R17 ;  /* 0x0000763230117816 */ /* 0x001fe20000000011 */
[----:B------:R-:W-:-:S04]  /*ab70*/  IMAD.WIDE R12, R21, 0x2, R64 ;  /* 0x00000002150c7825 */ /* 0x000fc800078e0240 */
[----:B-1----:R-:W-:Y:S01]  /*ab80*/  IMAD.WIDE R18, R23, 0x2, R2 ;  /* 0x0000000217127825 */ /* 0x002fe200078e0202 */
[----:B------:R0:W-:Y:S01]  /*ab90*/  @P4 STG.E.U16 desc[UR6][R12.64], R17 ;  /* 0x000000110c004986 */ /* 0x0001e2000c101506 */
[----:B------:R-:W-:Y:S01]  /*aba0*/  ISETP.LT.AND P4, PT, R153, UR8, !P0 ;  /* 0x0000000899007c0c */ /* 0x000fe2000c781270 */
[----:B------:R-:W-:Y:S02]  /*abb0*/  ULDC UR8, c[0x0][0x228] ;  /* 0x00008a0000087ab9 */ /* 0x000fe40000000800 */
[----:B------:R1:W-:Y:S01]  /*abc0*/  @P3 STG.E.U16 desc[UR6][R14.64], R56 ;  /* 0x000000380e003986 */ /* 0x0003e2000c101506 */
[----:B------:R-:W-:Y:S01]  /*abd0*/  ISETP.LT.AND P3, PT, R154, UR5, !P0 ;  /* 0x000000059a007c0c */ /* 0x000fe2000c761270 */
[----:B------:R-:W-:Y:S01]  /*abe0*/  ULDC UR5, c[0x0][0x228] ;  /* 0x00008a0000057ab9 */ /* 0x000fe20000000800 */
[----:B0-----:R-:W-:Y:S01]  /*abf0*/  PRMT R13, R56, 0x7632, R13 ;  /* 0x00007632380d7816 */ /* 0x001fe2000000000d */
[----:B------:R-:W-:-:S04]  /*ac00*/  IMAD.WIDE R16, R21, 0x2, R10 ;  /* 0x0000000215107825 */ /* 0x000fc800078e020a */
[C---:B------:R-:W-:Y:S01]  /*ac10*/  VIADD R21, R23.reuse, UR4 ;  /* 0x0000000417157c36 */ /* 0x040fe20008000000 */
[----:B------:R0:W-:Y:S01]  /*ac20*/  @P5 STG.E.U16 desc[UR6][R16.64], R13 ;  /* 0x0000000d10005986 */ /* 0x0001e2000c101506 */
[----:B------:R-:W-:Y:S01]  /*ac30*/  ISETP.LT.AND P5, PT, R152, UR5, !P0 ;  /* 0x0000000598007c0c */ /* 0x000fe2000c7a1270 */
[----:B-1----:R-:W-:Y:S01]  /*ac40*/  IMAD.WIDE R14, R23, 0x2, R8 ;  /* 0x00000002170e7825 */ /* 0x002fe200078e0208 */
[----:B------:R-:W-:Y:S01]  /*ac50*/  ULDC UR5, c[0x0][0x228] ;  /* 0x00008a0000057ab9 */ /* 0x000fe20000000800 */
        /* <DEDUP_REMOVED lines=11> */
[----:B--2---:R1:W-:Y:S01]  /*ad10*/  @P4 STG.E.U16 desc[UR6][R14.64], R4 ;  /* 0x000000040e004986 */ /* 0x0043e2000c101506 */
[----:B------:R-:W-:Y:S01]  /*ad20*/  ISETP.LT.AND P4, PT, R153, UR8, !P1 ;  /* 0x0000000899007c0c */ /* 0x000fe2000cf81270 */
[----:B------:R-:W-:Y:S01]  /*ad30*/  ULDC UR8, c[0x0][0x228] ;  /* 0x00008a0000087ab9 */ /* 0x000fe20000000800 */
[----:B0-----:R-:W-:Y:S01]  /*ad40*/  PRMT R13, R4, 0x7632, R13 ;  /* 0x00007632040d7816 */ /* 0x001fe2000000000d */
[----:B------:R-:W-:Y:S01]  /*ad50*/  IMAD.WIDE R16, R23, 0x2, R10 ;  /* 0x0000000217107825 */ /* 0x000fe200078e020a */
[----:B-1----:R-:W-:-:S03]  /*ad60*/  PRMT R4, R57, 0x7632, R4 ;  /* 0x0000763239047816 */ /* 0x002fc60000000004 */
[C---:B------:R-:W-:Y:S01]  /*ad70*/  VIADD R23, R21.reuse, UR4 ;  /* 0x0000000415177c36 */ /* 0x040fe20008000000 */
[----:B------:R0:W-:Y:S01]  /*ad80*/  @P5 STG.E.U16 desc[UR6][R16.64], R13 ;  /* 0x0000000d10005986 */ /* 0x0001e2000c101506 */
[----:B------:R-:W-:Y:S01]  /*ad90*/  ISETP.LT.AND P5, PT, R152, UR5, !P1 ;  /* 0x0000000598007c0c */ /* 0x000fe2000cfa1270 */
[----:B------:R-:W-:Y:S01]  /*ada0*/  IMAD.WIDE R14, R21, 0x2, R8 ;  /* 0x00000002150e7825 */ /* 0x000fe200078e0208 */
        /* <DEDUP_REMOVED lines=15> */
[----:B0-----:R-:W-:-:S04]  /*aea0*/  IMAD.WIDE R16, R21, 0x2, R10 ;  /* 0x0000000215107825 */ /* 0x001fc800078e020a */
[C---:B------:R-:W-:Y:S01]  /*aeb0*/  IMAD.WIDE R12, R23.reuse, 0x2, R64 ;  /* 0x00000002170c7825 */ /* 0x040fe200078e0240 */
[----:B------:R0:W-:Y:S01]  /*aec0*/  @P5 STG.E.U16 desc[UR6][R16.64], R4 ;  /* 0x0000000410005986 */ /* 0x0001e2000c101506 */
[----:B------:R-:W-:Y:S01]  /*aed0*/  ISETP.LT.AND P5, PT, R152, UR5, !P2 ;  /* 0x0000000598007c0c */ /* 0x000fe2000d7a1270 */
[----:B------:R-:W-:Y:S01]  /*aee0*/  ULDC UR5, c[0x0][0x228] ;  /* 0x00008a0000057ab9 */ /* 0x000fe20000000800 */
[----:B------:R-:W-:Y:S01]  /*aef0*/  VIADD R21, R23, UR4 ;  /* 0x0000000417157c36 */ /* 0x000fe20008000000 */
[----:B------:R2:W-:Y:S01]  /*af00*/  @P6 STG.E.U16 desc[UR6][R18.64], R61 ;  /* 0x0000003d12006986 */ /* 0x0005e2000c101506 */
[----:B------:R-:W-:Y:S01]  /*af10*/  ISETP.LT.AND P6, PT, R155, UR8, !P0 ;  /* 0x000000089b007c0c */ /* 0x000fe2000c7c1270 */
[----:B-1----:R-:W-:Y:S01]  /*af20*/  IMAD.WIDE R14, R23, 0x2, R8 ;  /* 0x00000002170e7825 */ /* 0x002fe200078e0208 */
[----:B------:R-:W-:Y:S01]  /*af30*/  ULDC UR8, c[0x0][0x228] ;  /* 0x00008a0000087ab9 */ /* 0x000fe20000000800 */
[----:B------:R-:W-:Y:S02]  /*af40*/  ISETP.GE.AND P2, PT, R0, UR9, PT ;  /* 0x0000000900007c0c */ /* 0x000fe4000bf46270 */
[----:B------:R-:W-:Y:S01]  /*af50*/  VIADD R0, R156, 0x1f ;  /* 0x0000001f9c007836 */ /* 0x000fe20000000000 */
[----:B0-----:R-:W-:Y:S01]  /*af60*/  PRMT R17, R61, 0x7632, R17 ;  /* 0x000076323d117816 */ /* 0x001fe20000000011 */
[----:B--2---:R-:W-:-:S04]  /*af70*/  IMAD.WIDE R18, R21, 0x2, R2 ;  /* 0x0000000215127825 */ /* 0x004fc800078e0202 */
[----:B------:R0:W-:Y:S01]  /*af80*/  @P3 STG.E.U16 desc[UR6][R12.64], R17 ;  /* 0x000000110c003986 */ /* 0x0001e2000c101506 */
[----:B------:R-:W-:Y:S01]  /*af90*/  ISETP.LT.AND P3, PT, R154, UR5, !P0 ;  /* 0x000000059a007c0c */ /* 0x000fe2000c761270 */
[----:B------:R-:W-:Y:S02]  /*afa0*/  ULDC UR5, c[0x0][0x228] ;  /* 0x00008a0000057ab9 */ /* 0x000fe40000000800 */
[----:B------:R1:W-:Y:S01]  /*afb0*/  @P4 STG.E.U16 desc[UR6][R14.64], R5 ;  /* 0x000000050e004986 */ /* 0x0003e2000c101506 */
[----:B------:R-:W-:Y:S01]  /*afc0*/  ISETP.LT.AND P4, PT, R153, UR8, !P0 ;  /* 0x0000000899007c0c */ /* 0x000fe2000c781270 */
[----:B------:R-:W-:Y:S01]  /*afd0*/  ULDC UR8, c[0x0][0x228] ;  /* 0x00008a0000087ab9 */ /* 0x000fe20000000800 */
[----:B0-----:R-:W-:Y:S01]  /*afe0*/  PRMT R13, R5, 0x7632, R13 ;  /* 0x00007632050d7816 */ /* 0x001fe2000000000d */
[----:B------:R-:W-:Y:S01]  /*aff0*/  IMAD.WIDE R16, R23, 0x2, R10 ;  /* 0x0000000217107825 */ /* 0x000fe200078e020a */
[----:B-1----:R-:W-:-:S03]  /*b000*/  PRMT R15, R50, 0x7632, R15 ;  /* 0x00007632320f7816 */ /* 0x002fc6000000000f */
[----:B------:R-:W-:Y:S01]  /*b010*/  IMAD.WIDE R4, R21, 0x2, R64 ;  /* 0x0000000215047825 */ /* 0x000fe200078e0240 */
[----:B------:R0:W-:Y:S01]  /*b020*/  @P5 STG.E.U16 desc[UR6][R16.64], R13 ;  /* 0x0000000d10005986 */ /* 0x0001e2000c101506 */
[----:B------:R-:W-:Y:S01]  /*b030*/  ISETP.LT.AND P5, PT, R152, UR5, !P0 ;  /* 0x0000000598007c0c */ /* 0x000fe2000c7a1270 */
[----:B------:R-:W-:Y:S01]  /*b040*/  ULDC UR5, c[0x0][0x228] ;  /* 0x00008a0000057ab9 */ /* 0x000fe20000000800 */
[----:B------:R-:W-:Y:S01]  /*b050*/  ISETP.GE.AND P0, PT, R0, UR9, PT ;  /* 0x0000000900007c0c */ /* 0x000fe2000bf06270 */
[----:B------:R1:W-:Y:S01]  /*b060*/  @P6 STG.E.U16 desc[UR6][R18.64], R50 ;  /* 0x0000003212006986 */ /* 0x0003e2000c101506 */
[----:B------:R-:W-:Y:S01]  /*b070*/  ISETP.LT.AND P6, PT, R155, UR8, !P1 ;  /* 0x000000089b007c0c */ /* 0x000fe2000cfc1270 */
[----:B------:R-:W-:Y:S01]  /*b080*/  ULDC UR8, c[0x0][0x228] ;  /* 0x00008a0000087ab9 */ /* 0x000fe20000000800 */
[----:B------:R-:W-:Y:S01]  /*b090*/  PRMT R0, R58, 0x7632, R0 ;  /* 0x000076323a007816 */ /* 0x000fe20000000000 */
[----:B------:R2:W-:Y:S01]  /*b0a0*/  @P3 STG.E.U16 desc[UR6][R4.64], R15 ;  /* 0x0000000f04003986 */ /* 0x0005e2000c101506 */
[----:B------:R-:W-:Y:S01]  /*b0b0*/  ISETP.LT.AND P3, PT, R154, UR5, !P1 ;  /* 0x000000059a007c0c */ /* 0x000fe2000cf61270 */
[----:B------:R-:W-:Y:S01]  /*b0c0*/  ULDC UR5, c[0x0][0x228] ;  /* 0x00008a0000057ab9 */ /* 0x000fe20000000800 */
[----:B------:R-:W-:Y:S01]  /*b0d0*/  ULDC UR9, c[0x0][0x228] ;  /* 0x00008a0000097ab9 */ /* 0x000fe20000000800 */
[----:B0-----:R-:W-:-:S04]  /*b0e0*/  IMAD.WIDE R12, R21, 0x2, R8 ;  /* 0x00000002150c7825 */ /* 0x001fc800078e0208 */
[----:B-1----:R-:W-:Y:S01]  /*b0f0*/  VIADD R19, R21, UR4 ;  /* 0x0000000415137c36 */ /* 0x002fe20008000000 */
[----:B------:R0:W-:Y:S01]  /*b100*/  @P4 STG.E.U16 desc[UR6][R12.64], R58 ;  /* 0x0000003a0c004986 */ /* 0x0001e2000c101506 */
[----:B------:R-:W-:Y:S01]  /*b110*/  ISETP.LT.AND P4, PT, R153, UR8, !P1 ;  /* 0x0000000899007c0c */ /* 0x000fe2000cf81270 */
[----:B------:R-:W-:Y:S01]  /*b120*/  ULDC UR8, c[0x0][0x228] ;  /* 0x00008a0000087ab9 */ /* 0x000fe20000000800 */
[----:B--2---:R-:W-:Y:S01]  /*b130*/  IMAD.WIDE R14, R21, 0x2, R10 ;  /* 0x00000002150e7825 */ /* 0x004fe200078e020a */
[----:B------:R-:W-:Y:S01]  /*b140*/  ISETP.LT.AND P1, PT, R152, UR5, !P1 ;  /* 0x0000000598007c0c */ /* 0x000fe2000cf21270 */
[----:B------:R-:W-:Y:S02]  /*b150*/  ULDC UR5, c[0x0][0x228] ;  /* 0x00008a0000057ab9 */ /* 0x000fe40000000800 */
[----:B------:R-:W-:Y:S01]  /*b160*/  IMAD.WIDE R16, R19, 0x2, R2 ;  /* 0x0000000213107825 */ /* 0x000fe200078e0202 */
[----:B------:R1:W-:Y:S01]  /*b170*/  @P5 STG.E.U16 desc[UR6][R14.64], R0 ;  /* 0x000000000e005986 */ /* 0x0003e2000c101506 */
[----:B------:R-:W-:-:S02]  /*b180*/  ISETP.LT.AND P5, PT, R155, UR9, !P0 ;  /* 0x000000099b007c0c */ /* 0x000fc4000c7a1270 */
[----:B------:R-:W-:Y:S01]  /*b190*/  IMAD.WIDE R4, R19, 0x2, R64 ;  /* 0x0000000213047825 */ /* 0x000fe200078e0240 */
[----:B------:R2:W-:Y:S01]  /*b1a0*/  @P6 STG.E.U16 desc[UR6][R16.64], R62 ;  /* 0x0000003e10006986 */ /* 0x0005e2000c101506 */
[----:B------:R-:W-:Y:S01]  /*b1b0*/  ISETP.LT.AND P6, PT, R155, UR8, !P2 ;  /* 0x000000089b007c0c */ /* 0x000fe2000d7c1270 */
[----:B------:R-:W-:Y:S01]  /*b1c0*/  ULDC UR8, c[0x0][0x228] ;  /* 0x00008a0000087ab9 */ /* 0x000fe20000000800 */
[C---:B------:R-:W-:Y:S02]  /*b1d0*/  VIADD R21, R19.reuse, UR4 ;  /* 0x0000000413157c36 */ /* 0x040fe40008000000 */
[----:B0-----:R-:W-:Y:S01]  /*b1e0*/  IMAD.WIDE R12, R19, 0x2, R8 ;  /* 0x00000002130c7825 */ /* 0x001fe200078e0208 */
[----:B-1----:R-:W-:Y:S02]  /*b1f0*/  PRMT R15, R62, 0x7632, R15 ;  /* 0x000076323e0f7816 */ /* 0x002fe4000000000f */
[----:B------:R-:W-:Y:S01]  /*b200*/  PRMT R0, R6, 0x7632, R0 ;  /* 0x0000763206007816 */ /* 0x000fe20000000000 */
[----:B--2---:R-:W-:-:S02]  /*b210*/  IMAD.WIDE R16, R21, 0x2, R2 ;  /* 0x0000000215107825 */ /* 0x004fc400078e0202 */
[----:B------:R0:W-:Y:S01]  /*b220*/  @P3 STG.E.U16 desc[UR6][R4.64], R15 ;  /* 0x0000000f04003986 */ /* 0x0001e2000c101506 */
[C---:B------:R-:W-:Y:S01]  /*b230*/  ISETP.LT.AND P3, PT, R154.reuse, UR5, !P2 ;  /* 0x000000059a007c0c */ /* 0x040fe2000d761270 */
[----:B------:R-:W-:Y:S02]  /*b240*/  ULDC UR5, c[0x0][0x228] ;  /* 0x00008a0000057ab9 */ /* 0x000fe40000000800 */
[----:B------:R1:W-:Y:S01]  /*b250*/  @P4 STG.E.U16 desc[UR6][R12.64], R6 ;  /* 0x000000060c004986 */ /* 0x0003e2000c101506 */
[----:B------:R-:W-:Y:S01]  /*b260*/  ISETP.LT.AND P4, PT, R154, UR8, !P0 ;  /* 0x000000089a007c0c */ /* 0x000fe2000c781270 */
[----:B------:R-:W-:Y:S01]  /*b270*/  ULDC UR8, c[0x0][0x228] ;  /* 0x00008a0000087ab9 */ /* 0x000fe20000000800 */
[----:B0-----:R-:W-:-:S04]  /*b280*/  IMAD.WIDE R14, R19, 0x2, R10 ;  /* 0x00000002130e7825 */ /* 0x001fc800078e020a */
[----:B------:R-:W-:Y:S01]  /*b290*/  VIADD R19, R21, UR4 ;  /* 0x0000000415137c36 */ /* 0x000fe20008000000 */
[----:B------:R0:W-:Y:S01]  /*b2a0*/  @P1 STG.E.U16 desc[UR6][R14.64], R0 ;  /* 0x000000000e001986 */ /* 0x0001e2000c101506 */
[----:B------:R-:W-:Y:S01]  /*b2b0*/  ISETP.LT.AND P1, PT, R153, UR8, !P0 ;  /* 0x0000000899007c0c */ /* 0x000fe2000c721270 */
[----:B------:R-:W-:Y:S01]  /*b2c0*/  ULDC UR8, c[0x0][0x228] ;  /* 0x00008a0000087ab9 */ /* 0x000fe20000000800 */
[----:B------:R-:W-:Y:S01]  /*b2d0*/  IMAD.WIDE R4, R21, 0x2, R64 ;  /* 0x0000000215047825 */ /* 0x000fe200078e0240 */
[----:B------:R2:W-:Y:S01]  /*b2e0*/  @P6 STG.E.U16 desc[UR6][R16.64], R51 ;  /* 0x0000003310006986 */ /* 0x0005e2000c101506 */
[----:B------:R-:W-:Y:S01]  /*b2f0*/  ISETP.LT.AND P6, PT, R153, UR5, !P2 ;  /* 0x0000000599007c0c */ /* 0x000fe2000d7c1270 */
[----:B------:R-:W-:Y:S01]  /*b300*/  ULDC UR5, c[0x0][0x228] ;  /* 0x00008a0000057ab9 */ /* 0x000fe20000000800 */
[C---:B------:R-:W-:Y:S01]  /*b310*/  ISETP.LT.AND P0, PT, R152.reuse, UR8, !P0 ;  /* 0x0000000898007c0c */ /* 0x040fe2000c701270 */
[----:B-1----:R-:W-:Y:S01]  /*b320*/  IMAD.WIDE R12, R21, 0x2, R8 ;  /* 0x00000002150c7825 */ /* 0x002fe200078e0208 */
[----:B------:R-:W-:-:S02]  /*b330*/  ISETP.LT.AND P2, PT, R152, UR5, !P2 ;  /* 0x0000000598007c0c */ /* 0x000fc4000d741270 */
[----:B------:R-:W-:Y:S01]  /*b340*/  PRMT R6, R59, 0x7632, R6 ;  /* 0x000076323b067816 */ /* 0x000fe20000000006 */
[----:B0-----:R-:W-:Y:S01]  /*b350*/  IMAD.WIDE R14, R21, 0x2, R10 ;  /* 0x00000002150e7825 */ /* 0x001fe200078e020a */
[----:B------:R-:W-:-:S03]  /*b360*/  PRMT R0, R51, 0x7632, R0 ;  /* 0x0000763233007816 */ /* 0x000fc60000000000 */
[C---:B------:R-:W-:Y:S02]  /*b370*/  IMAD.WIDE R2, R19.reuse, 0x2, R2 ;  /* 0x0000000213027825 */ /* 0x040fe400078e0202 */
[----:B------:R2:W-:Y:S02]  /*b380*/  @P3 STG.E.U16 desc[UR6][R4.64], R0 ;  /* 0x0000000004003986 */ /* 0x0005e4000c101506 */
[C---:B------:R-:W-:Y:S02]  /*b390*/  IMAD.WIDE R64, R19.reuse, 0x2, R64 ;  /* 0x0000000213407825 */ /* 0x040fe400078e0240 */
[----:B------:R2:W-:Y:S02]  /*b3a0*/  @P6 STG.E.U16 desc[UR6][R12.64], R59 ;  /* 0x0000003b0c006986 */ /* 0x0005e4000c101506 */
[C---:B------:R-:W-:Y:S02]  /*b3b0*/  IMAD.WIDE R8, R19.reuse, 0x2, R8 ;  /* 0x0000000213087825 */ /* 0x040fe400078e0208 */
[----:B------:R2:W-:Y:S02]  /*b3c0*/  @P2 STG.E.U16 desc[UR6][R14.64], R6 ;  /* 0x000000060e002986 */ /* 0x0005e4000c101506 */
[----:B------:R-:W-:-:S02]  /*b3d0*/  IMAD.WIDE R10, R19, 0x2, R10 ;  /* 0x00000002130a7825 */ /* 0x000fc400078e020a */
[----:B------:R2:W-:Y:S04]  /*b3e0*/  @P5 STG.E.U16 desc[UR6][R2.64], R63 ;  /* 0x0000003f02005986 */ /* 0x0005e8000c101506 */
[----:B------:R2:W-:Y:S04]  /*b3f0*/  @P4 STG.E.U16 desc[UR6][R64.64], R32 ;  /* 0x0000002040004986 */ /* 0x0005e8000c101506 */
[----:B------:R2:W-:Y:S01]  /*b400*/  @P1 STG.E.U16 desc[UR6][R8.64], R7 ;  /* 0x0000000708001986 */ /* 0x0005e2000c101506 */
[----:B------:R-:W-:Y:S05]  /*b410*/  @!P0 EXIT ;  /* 0x000000000000894d */ /* 0x000fea0003800000 */
[----:B--2---:R-:W-:-:S05]  /*b420*/  PRMT R5, R7, 0x7632, R5 ;  /* 0x0000763207057816 */ /* 0x004fca0000000005 */
[----:B------:R-:W-:Y:S01]  /*b430*/  STG.E.U16 desc[UR6][R10.64], R5 ;  /* 0x000000050a007986 */ /* 0x000fe2000c101506 */
[----:B------:R-:W-:Y:S05]  /*b440*/  EXIT ;  /* 0x000000000000794d */ /* 0x000fea0003800000 */
.L_x_2:
[----:B------:R-:W-:-:S00]  /*b450*/  BRA `(.L_x_2) ;  /* 0xfffffffc00fc7947 */ /* 0x000fc0000383ffff */
[----:B------:R-:W-:-:S00]  /*b460*/  NOP ;  /* 0x0000000000007918 */ /* 0x000fc00000000000 */
        /* <DEDUP_REMOVED lines=9> */
.L_x_3:


//--------------------- .nv.shared.matmul_kernel  --------------------------
	.section	.nv.shared.matmul_kernel,"aw",@nobits
	.sectionflags	@""
	.align	16
	.zero		1024


//--------------------- .nv.shared.reserved.0     --------------------------
	.section	.nv.shared.reserved.0,"aw",@nobits
	.weak		__nv_reservedSMEM_offset_0_alias
	.size		__nv_reservedSMEM_offset_0_alias, 0, 0
	.other		__nv_reservedSMEM_offset_0_alias,@"STO_CUDA_RESERVED_SHARED STV_DEFAULT"
__nv_reservedSMEM_offset_0_alias:
	.zero		0


//--------------------- .nv.constant0.matmul_kernel --------------------------
	.section	.nv.constant0.matmul_kernel,"a",@progbits
	.sectionflags	@""
	.align	4
.nv.constant0.matmul_kernel:
	.zero		608


//--------------------- SYMBOLS --------------------------

	.type		.nv.reservedSmem.offset0,@object
	.size		.nv.reservedSmem.offset0,0x4
